//
// Generated by NVIDIA NVVM Compiler
//
// Compiler Build ID: CL-36424714
// Cuda compilation tools, release 13.0, V13.0.88
// Based on NVVM 20.0.0
//

.version 9.0
.target sm_100
.address_size 64

	// .globl	_Z9histogramPjPKhj
// _ZZ9histogramPjPKhjE15local_histogram has been demoted
// _ZZ4scanPjE6shared has been demoted
.global .align 1 .b8 _ZN34_INTERNAL_87aa896e_4_k_cu_cc2048d94cuda3std3__45__cpo5beginE[1];
.global .align 1 .b8 _ZN34_INTERNAL_87aa896e_4_k_cu_cc2048d94cuda3std3__45__cpo3endE[1];
.global .align 1 .b8 _ZN34_INTERNAL_87aa896e_4_k_cu_cc2048d94cuda3std3__45__cpo6cbeginE[1];
.global .align 1 .b8 _ZN34_INTERNAL_87aa896e_4_k_cu_cc2048d94cuda3std3__45__cpo4cendE[1];
.global .align 1 .b8 _ZN34_INTERNAL_87aa896e_4_k_cu_cc2048d94cuda3std3__45__cpo6rbeginE[1];
.global .align 1 .b8 _ZN34_INTERNAL_87aa896e_4_k_cu_cc2048d94cuda3std3__45__cpo4rendE[1];
.global .align 1 .b8 _ZN34_INTERNAL_87aa896e_4_k_cu_cc2048d94cuda3std3__45__cpo7crbeginE[1];
.global .align 1 .b8 _ZN34_INTERNAL_87aa896e_4_k_cu_cc2048d94cuda3std3__45__cpo5crendE[1];
.global .align 1 .b8 _ZN34_INTERNAL_87aa896e_4_k_cu_cc2048d94cuda3std3__436_GLOBAL__N__87aa896e_4_k_cu_cc2048d96ignoreE[1];
.global .align 1 .b8 _ZN34_INTERNAL_87aa896e_4_k_cu_cc2048d94cuda3std3__419piecewise_constructE[1];
.global .align 1 .b8 _ZN34_INTERNAL_87aa896e_4_k_cu_cc2048d94cuda3std3__48in_placeE[1];
.global .align 1 .b8 _ZN34_INTERNAL_87aa896e_4_k_cu_cc2048d94cuda3std3__420unreachable_sentinelE[1];
.global .align 1 .b8 _ZN34_INTERNAL_87aa896e_4_k_cu_cc2048d94cuda3std3__47nulloptE[1];
.global .align 1 .b8 _ZN34_INTERNAL_87aa896e_4_k_cu_cc2048d94cuda3std3__48unexpectE[1];
.global .align 1 .b8 _ZN34_INTERNAL_87aa896e_4_k_cu_cc2048d94cuda3std6ranges3__45__cpo4swapE[1];
.global .align 1 .b8 _ZN34_INTERNAL_87aa896e_4_k_cu_cc2048d94cuda3std6ranges3__45__cpo9iter_moveE[1];
.global .align 1 .b8 _ZN34_INTERNAL_87aa896e_4_k_cu_cc2048d94cuda3std6ranges3__45__cpo5beginE[1];
.global .align 1 .b8 _ZN34_INTERNAL_87aa896e_4_k_cu_cc2048d94cuda3std6ranges3__45__cpo3endE[1];
.global .align 1 .b8 _ZN34_INTERNAL_87aa896e_4_k_cu_cc2048d94cuda3std6ranges3__45__cpo6cbeginE[1];
.global .align 1 .b8 _ZN34_INTERNAL_87aa896e_4_k_cu_cc2048d94cuda3std6ranges3__45__cpo4cendE[1];
.global .align 1 .b8 _ZN34_INTERNAL_87aa896e_4_k_cu_cc2048d94cuda3std6ranges3__45__cpo7advanceE[1];
.global .align 1 .b8 _ZN34_INTERNAL_87aa896e_4_k_cu_cc2048d94cuda3std6ranges3__45__cpo9iter_swapE[1];
.global .align 1 .b8 _ZN34_INTERNAL_87aa896e_4_k_cu_cc2048d94cuda3std6ranges3__45__cpo4nextE[1];
.global .align 1 .b8 _ZN34_INTERNAL_87aa896e_4_k_cu_cc2048d94cuda3std6ranges3__45__cpo4prevE[1];
.global .align 1 .b8 _ZN34_INTERNAL_87aa896e_4_k_cu_cc2048d94cuda3std6ranges3__45__cpo4dataE[1];
.global .align 1 .b8 _ZN34_INTERNAL_87aa896e_4_k_cu_cc2048d94cuda3std6ranges3__45__cpo5cdataE[1];
.global .align 1 .b8 _ZN34_INTERNAL_87aa896e_4_k_cu_cc2048d94cuda3std6ranges3__45__cpo4sizeE[1];
.global .align 1 .b8 _ZN34_INTERNAL_87aa896e_4_k_cu_cc2048d94cuda3std6ranges3__45__cpo5ssizeE[1];
.global .align 1 .b8 _ZN34_INTERNAL_87aa896e_4_k_cu_cc2048d94cuda3std6ranges3__45__cpo8distanceE[1];
.global .align 1 .b8 _ZN34_INTERNAL_87aa896e_4_k_cu_cc2048d96thrust24THRUST_300001_SM_1000_NS8cuda_cub3parE[1];
.global .align 1 .b8 _ZN34_INTERNAL_87aa896e_4_k_cu_cc2048d96thrust24THRUST_300001_SM_1000_NS8cuda_cub10par_nosyncE[1];
.global .align 1 .b8 _ZN34_INTERNAL_87aa896e_4_k_cu_cc2048d96thrust24THRUST_300001_SM_1000_NS6system6detail10sequential3seqE[1];
.global .align 1 .b8 _ZN34_INTERNAL_87aa896e_4_k_cu_cc2048d96thrust24THRUST_300001_SM_1000_NS12placeholders2_1E[1];
.global .align 1 .b8 _ZN34_INTERNAL_87aa896e_4_k_cu_cc2048d96thrust24THRUST_300001_SM_1000_NS12placeholders2_2E[1];
.global .align 1 .b8 _ZN34_INTERNAL_87aa896e_4_k_cu_cc2048d96thrust24THRUST_300001_SM_1000_NS12placeholders2_3E[1];
.global .align 1 .b8 _ZN34_INTERNAL_87aa896e_4_k_cu_cc2048d96thrust24THRUST_300001_SM_1000_NS12placeholders2_4E[1];
.global .align 1 .b8 _ZN34_INTERNAL_87aa896e_4_k_cu_cc2048d96thrust24THRUST_300001_SM_1000_NS12placeholders2_5E[1];
.global .align 1 .b8 _ZN34_INTERNAL_87aa896e_4_k_cu_cc2048d96thrust24THRUST_300001_SM_1000_NS12placeholders2_6E[1];
.global .align 1 .b8 _ZN34_INTERNAL_87aa896e_4_k_cu_cc2048d96thrust24THRUST_300001_SM_1000_NS12placeholders2_7E[1];
.global .align 1 .b8 _ZN34_INTERNAL_87aa896e_4_k_cu_cc2048d96thrust24THRUST_300001_SM_1000_NS12placeholders2_8E[1];
.global .align 1 .b8 _ZN34_INTERNAL_87aa896e_4_k_cu_cc2048d96thrust24THRUST_300001_SM_1000_NS12placeholders2_9E[1];
.global .align 1 .b8 _ZN34_INTERNAL_87aa896e_4_k_cu_cc2048d96thrust24THRUST_300001_SM_1000_NS12placeholders3_10E[1];
.global .align 1 .b8 _ZN34_INTERNAL_87aa896e_4_k_cu_cc2048d96thrust24THRUST_300001_SM_1000_NS3seqE[1];

.visible .entry _Z9histogramPjPKhj(
	.param .u64 .ptr .align 1 _Z9histogramPjPKhj_param_0,
	.param .u64 .ptr .align 1 _Z9histogramPjPKhj_param_1,
	.param .u32 _Z9histogramPjPKhj_param_2
)
{
	.reg .pred 	%p<15>;
	.reg .b16 	%rs<2>;
	.reg .b32 	%r<124>;
	.reg .b64 	%rd<21>;
	// demoted variable
	.shared .align 4 .b8 _ZZ9histogramPjPKhjE15local_histogram[1024];
	ld.param.u64 	%rd8, [_Z9histogramPjPKhj_param_0];
	ld.param.u64 	%rd7, [_Z9histogramPjPKhj_param_1];
	ld.param.u32 	%r55, [_Z9histogramPjPKhj_param_2];
	cvta.to.global.u64 	%rd1, %rd8;
	mov.u32 	%r123, %tid.x;
	setp.gt.u32 	%p1, %r123, 255;
	@%p1 bra 	$L__BB0_7;
	mov.u32 	%r2, %ntid.x;
	add.s32 	%r56, %r123, %r2;
	max.u32 	%r57, %r56, 256;
	setp.lt.u32 	%p2, %r56, 256;
	selp.u32 	%r58, 1, 0, %p2;
	add.s32 	%r59, %r56, %r58;
	sub.s32 	%r60, %r57, %r59;
	div.u32 	%r61, %r60, %r2;
	add.s32 	%r3, %r61, %r58;
	and.b32  	%r62, %r3, 3;
	setp.eq.s32 	%p3, %r62, 3;
	mov.u32 	%r114, %r123;
	@%p3 bra 	$L__BB0_4;
	add.s32 	%r63, %r3, 1;
	and.b32  	%r64, %r63, 3;
	shl.b32 	%r65, %r123, 2;
	mov.u32 	%r66, _ZZ9histogramPjPKhjE15local_histogram;
	add.s32 	%r111, %r66, %r65;
	shl.b32 	%r5, %r2, 2;
	neg.s32 	%r110, %r64;
	mad.lo.s32 	%r114, %r2, %r64, %r123;
$L__BB0_3:
	.pragma "nounroll";
	mov.b32 	%r67, 0;
	st.shared.u32 	[%r111], %r67;
	add.s32 	%r111, %r111, %r5;
	add.s32 	%r110, %r110, 1;
	setp.ne.s32 	%p4, %r110, 0;
	@%p4 bra 	$L__BB0_3;
$L__BB0_4:
	setp.lt.u32 	%p5, %r3, 3;
	@%p5 bra 	$L__BB0_7;
	shl.b32 	%r13, %r2, 2;
	shl.b32 	%r68, %r114, 2;
	mov.u32 	%r69, _ZZ9histogramPjPKhjE15local_histogram;
	add.s32 	%r113, %r69, %r68;
	shl.b32 	%r15, %r2, 4;
	shl.b32 	%r16, %r2, 3;
	mul.lo.s32 	%r17, %r2, 12;
$L__BB0_6:
	mov.b32 	%r70, 0;
	st.shared.u32 	[%r113], %r70;
	add.s32 	%r71, %r113, %r13;
	st.shared.u32 	[%r71], %r70;
	add.s32 	%r72, %r113, %r16;
	st.shared.u32 	[%r72], %r70;
	add.s32 	%r73, %r113, %r17;
	st.shared.u32 	[%r73], %r70;
	add.s32 	%r114, %r114, %r13;
	add.s32 	%r113, %r113, %r15;
	setp.lt.u32 	%p6, %r114, 256;
	@%p6 bra 	$L__BB0_6;
$L__BB0_7:
	bar.sync 	0;
	mov.u32 	%r74, %ctaid.x;
	mov.u32 	%r22, %ntid.x;
	mad.lo.s32 	%r115, %r74, %r22, %r123;
	setp.ge.u32 	%p7, %r115, %r55;
	@%p7 bra 	$L__BB0_10;
	cvta.to.global.u64 	%rd2, %rd7;
	mov.u32 	%r75, %nctaid.x;
	mul.lo.s32 	%r24, %r22, %r75;
	mov.u32 	%r77, _ZZ9histogramPjPKhjE15local_histogram;
$L__BB0_9:
	cvt.u64.u32 	%rd9, %r115;
	add.s64 	%rd10, %rd2, %rd9;
	ld.global.u8 	%rs1, [%rd10];
	mul.wide.u16 	%r76, %rs1, 4;
	add.s32 	%r78, %r77, %r76;
	atom.shared.add.u32 	%r79, [%r78], 1;
	add.s32 	%r115, %r115, %r24;
	setp.lt.u32 	%p8, %r115, %r55;
	@%p8 bra 	$L__BB0_9;
$L__BB0_10:
	setp.gt.u32 	%p9, %r123, 255;
	bar.sync 	0;
	@%p9 bra 	$L__BB0_17;
	add.s32 	%r80, %r123, %r22;
	max.u32 	%r81, %r80, 256;
	setp.lt.u32 	%p10, %r80, 256;
	selp.u32 	%r82, 1, 0, %p10;
	add.s32 	%r83, %r80, %r82;
	sub.s32 	%r84, %r81, %r83;
	div.u32 	%r85, %r84, %r22;
	add.s32 	%r27, %r85, %r82;
	and.b32  	%r86, %r27, 3;
	setp.eq.s32 	%p11, %r86, 3;
	@%p11 bra 	$L__BB0_14;
	add.s32 	%r87, %r27, 1;
	and.b32  	%r88, %r87, 3;
	shl.b32 	%r89, %r123, 2;
	mov.u32 	%r90, _ZZ9histogramPjPKhjE15local_histogram;
	add.s32 	%r117, %r90, %r89;
	shl.b32 	%r29, %r22, 2;
	mul.wide.u32 	%rd11, %r123, 4;
	add.s64 	%rd20, %rd1, %rd11;
	mul.wide.u32 	%rd4, %r22, 4;
	neg.s32 	%r116, %r88;
	mad.lo.s32 	%r123, %r22, %r88, %r123;
$L__BB0_13:
	.pragma "nounroll";
	ld.shared.u32 	%r91, [%r117];
	atom.global.add.u32 	%r92, [%rd20], %r91;
	add.s32 	%r117, %r117, %r29;
	add.s64 	%rd20, %rd20, %rd4;
	add.s32 	%r116, %r116, 1;
	setp.ne.s32 	%p12, %r116, 0;
	@%p12 bra 	$L__BB0_13;
$L__BB0_14:
	setp.lt.u32 	%p13, %r27, 3;
	@%p13 bra 	$L__BB0_17;
	shl.b32 	%r93, %r22, 1;
	add.s32 	%r122, %r123, %r93;
	shl.b32 	%r38, %r22, 2;
	mad.lo.s32 	%r121, %r22, 3, %r123;
	add.s32 	%r120, %r22, %r123;
	shl.b32 	%r94, %r123, 2;
	mov.u32 	%r95, _ZZ9histogramPjPKhjE15local_histogram;
	add.s32 	%r119, %r95, %r94;
	shl.b32 	%r42, %r22, 4;
	shl.b32 	%r43, %r22, 3;
	mul.lo.s32 	%r44, %r22, 12;
$L__BB0_16:
	mul.wide.u32 	%rd12, %r123, 4;
	add.s64 	%rd13, %rd1, %rd12;
	ld.shared.u32 	%r96, [%r119];
	atom.global.add.u32 	%r97, [%rd13], %r96;
	add.s32 	%r98, %r123, %r22;
	mul.wide.u32 	%rd14, %r120, 4;
	add.s64 	%rd15, %rd1, %rd14;
	add.s32 	%r99, %r119, %r38;
	ld.shared.u32 	%r100, [%r99];
	atom.global.add.u32 	%r101, [%rd15], %r100;
	add.s32 	%r102, %r98, %r22;
	mul.wide.u32 	%rd16, %r122, 4;
	add.s64 	%rd17, %rd1, %rd16;
	add.s32 	%r103, %r119, %r43;
	ld.shared.u32 	%r104, [%r103];
	atom.global.add.u32 	%r105, [%rd17], %r104;
	add.s32 	%r106, %r102, %r22;
	mul.wide.u32 	%rd18, %r121, 4;
	add.s64 	%rd19, %rd1, %rd18;
	add.s32 	%r107, %r119, %r44;
	ld.shared.u32 	%r108, [%r107];
	atom.global.add.u32 	%r109, [%rd19], %r108;
	add.s32 	%r123, %r106, %r22;
	add.s32 	%r122, %r122, %r38;
	add.s32 	%r121, %r121, %r38;
	add.s32 	%r120, %r120, %r38;
	add.s32 	%r119, %r119, %r42;
	setp.lt.u32 	%p14, %r123, 256;
	@%p14 bra 	$L__BB0_16;
$L__BB0_17:
	ret;

}
	// .globl	_Z4scanPj
.visible .entry _Z4scanPj(
	.param .u64 .ptr .align 1 _Z4scanPj_param_0
)
{
	.reg .pred 	%p<18>;
	.reg .b32 	%r<173>;
	.reg .b64 	%rd<5>;
	// demoted variable
	.shared .align 4 .b8 _ZZ4scanPjE6shared[1056];
	ld.param.u64 	%rd2, [_Z4scanPj_param_0];
	cvta.to.global.u64 	%rd3, %rd2;
	mov.u32 	%r1, %tid.x;
	add.s32 	%r4, %r1, 128;
	shr.u32 	%r5, %r1, 5;
	shr.u32 	%r6, %r4, 5;
	mul.wide.u32 	%rd4, %r1, 4;
	add.s64 	%rd1, %rd3, %rd4;
	ld.global.u32 	%r7, [%rd1];
	add.s32 	%r8, %r5, %r1;
	shl.b32 	%r9, %r8, 2;
	mov.u32 	%r10, _ZZ4scanPjE6shared;
	add.s32 	%r2, %r10, %r9;
	st.shared.u32 	[%r2], %r7;
	ld.global.u32 	%r11, [%rd1+512];
	add.s32 	%r12, %r6, %r1;
	shl.b32 	%r13, %r12, 2;
	add.s32 	%r3, %r10, %r13;
	st.shared.u32 	[%r3+512], %r11;
	bar.sync 	0;
	setp.gt.u32 	%p1, %r1, 127;
	@%p1 bra 	$L__BB1_2;
	shl.b32 	%r14, %r1, 1;
	sub.s32 	%r15, 254, %r14;
	shr.u32 	%r16, %r15, 5;
	sub.s32 	%r17, %r16, %r14;
	shl.b32 	%r18, %r17, 2;
	add.s32 	%r20, %r10, %r18;
	ld.shared.u32 	%r21, [%r20+1016];
	ld.shared.u32 	%r22, [%r20+1020];
	add.s32 	%r23, %r22, %r21;
	st.shared.u32 	[%r20+1020], %r23;
$L__BB1_2:
	bar.sync 	0;
	setp.gt.u32 	%p2, %r1, 63;
	@%p2 bra 	$L__BB1_4;
	shl.b32 	%r24, %r1, 2;
	sub.s32 	%r25, 252, %r24;
	shr.u32 	%r26, %r25, 5;
	sub.s32 	%r27, %r26, %r24;
	shl.b32 	%r28, %r27, 2;
	add.s32 	%r30, %r10, %r28;
	ld.shared.u32 	%r31, [%r30+1012];
	ld.shared.u32 	%r32, [%r30+1020];
	add.s32 	%r33, %r32, %r31;
	st.shared.u32 	[%r30+1020], %r33;
$L__BB1_4:
	bar.sync 	0;
	setp.gt.u32 	%p3, %r1, 31;
	@%p3 bra 	$L__BB1_6;
	shl.b32 	%r34, %r1, 3;
	sub.s32 	%r35, 248, %r34;
	shr.u32 	%r36, %r35, 5;
	sub.s32 	%r37, %r36, %r34;
	shl.b32 	%r38, %r37, 2;
	add.s32 	%r40, %r10, %r38;
	ld.shared.u32 	%r41, [%r40+1004];
	ld.shared.u32 	%r42, [%r40+1020];
	add.s32 	%r43, %r42, %r41;
	st.shared.u32 	[%r40+1020], %r43;
$L__BB1_6:
	bar.sync 	0;
	setp.gt.u32 	%p4, %r1, 15;
	@%p4 bra 	$L__BB1_8;
	shl.b32 	%r44, %r1, 4;
	sub.s32 	%r45, 240, %r44;
	shr.u32 	%r46, %r45, 5;
	sub.s32 	%r47, %r46, %r44;
	shl.b32 	%r48, %r47, 2;
	add.s32 	%r50, %r10, %r48;
	ld.shared.u32 	%r51, [%r50+988];
	ld.shared.u32 	%r52, [%r50+1020];
	add.s32 	%r53, %r52, %r51;
	st.shared.u32 	[%r50+1020], %r53;
$L__BB1_8:
	bar.sync 	0;
	setp.gt.u32 	%p5, %r1, 7;
	@%p5 bra 	$L__BB1_10;
	mad.lo.s32 	%r55, %r1, -132, %r10;
	ld.shared.u32 	%r56, [%r55+984];
	ld.shared.u32 	%r57, [%r55+1048];
	add.s32 	%r58, %r57, %r56;
	st.shared.u32 	[%r55+1048], %r58;
$L__BB1_10:
	bar.sync 	0;
	setp.gt.u32 	%p6, %r1, 3;
	@%p6 bra 	$L__BB1_12;
	shl.b32 	%r59, %r1, 6;
	sub.s32 	%r60, 224, %r59;
	sub.s32 	%r61, 192, %r59;
	shr.u32 	%r62, %r61, 5;
	sub.s32 	%r63, %r62, %r59;
	shl.b32 	%r64, %r63, 2;
	add.s32 	%r66, %r10, %r64;
	ld.shared.u32 	%r67, [%r66+892];
	shr.u32 	%r68, %r60, 5;
	sub.s32 	%r69, %r68, %r59;
	shl.b32 	%r70, %r69, 2;
	add.s32 	%r71, %r10, %r70;
	ld.shared.u32 	%r72, [%r71+1020];
	add.s32 	%r73, %r72, %r67;
	st.shared.u32 	[%r71+1020], %r73;
$L__BB1_12:
	bar.sync 	0;
	setp.gt.u32 	%p7, %r1, 1;
	@%p7 bra 	$L__BB1_14;
	shl.b32 	%r74, %r1, 7;
	sub.s32 	%r75, 224, %r74;
	sub.s32 	%r76, 160, %r74;
	shr.u32 	%r77, %r76, 5;
	sub.s32 	%r78, %r77, %r74;
	shl.b32 	%r79, %r78, 2;
	add.s32 	%r81, %r10, %r79;
	ld.shared.u32 	%r82, [%r81+764];
	shr.u32 	%r83, %r75, 5;
	sub.s32 	%r84, %r83, %r74;
	shl.b32 	%r85, %r84, 2;
	add.s32 	%r86, %r10, %r85;
	ld.shared.u32 	%r87, [%r86+1020];
	add.s32 	%r88, %r87, %r82;
	st.shared.u32 	[%r86+1020], %r88;
$L__BB1_14:
	bar.sync 	0;
	setp.ne.s32 	%p8, %r1, 0;
	@%p8 bra 	$L__BB1_16;
	ld.shared.u32 	%r89, [_ZZ4scanPjE6shared+520];
	ld.shared.u32 	%r90, [_ZZ4scanPjE6shared+1048];
	add.s32 	%r91, %r90, %r89;
	st.shared.u32 	[_ZZ4scanPjE6shared+1048], %r91;
$L__BB1_16:
	setp.ne.s32 	%p9, %r1, 0;
	bar.sync 	0;
	@%p9 bra 	$L__BB1_18;
	mov.b32 	%r92, 0;
	st.shared.u32 	[_ZZ4scanPjE6shared+1048], %r92;
$L__BB1_18:
	setp.ne.s32 	%p10, %r1, 0;
	bar.sync 	0;
	@%p10 bra 	$L__BB1_20;
	ld.shared.u32 	%r93, [_ZZ4scanPjE6shared+1048];
	ld.shared.u32 	%r94, [_ZZ4scanPjE6shared+520];
	add.s32 	%r95, %r94, %r93;
	st.shared.u32 	[_ZZ4scanPjE6shared+1048], %r95;
	st.shared.u32 	[_ZZ4scanPjE6shared+520], %r93;
$L__BB1_20:
	setp.gt.u32 	%p11, %r1, 1;
	bar.sync 	0;
	@%p11 bra 	$L__BB1_22;
	shl.b32 	%r96, %r1, 7;
	sub.s32 	%r97, 224, %r96;
	shr.u32 	%r98, %r97, 5;
	sub.s32 	%r99, %r98, %r96;
	shl.b32 	%r100, %r99, 2;
	add.s32 	%r102, %r10, %r100;
	ld.shared.u32 	%r103, [%r102+1020];
	sub.s32 	%r104, 160, %r96;
	shr.u32 	%r105, %r104, 5;
	sub.s32 	%r106, %r105, %r96;
	shl.b32 	%r107, %r106, 2;
	add.s32 	%r108, %r10, %r107;
	ld.shared.u32 	%r109, [%r108+764];
	add.s32 	%r110, %r109, %r103;
	st.shared.u32 	[%r102+1020], %r110;
	st.shared.u32 	[%r108+764], %r103;
$L__BB1_22:
	setp.gt.u32 	%p12, %r1, 3;
	bar.sync 	0;
	@%p12 bra 	$L__BB1_24;
	shl.b32 	%r111, %r1, 6;
	sub.s32 	%r112, 224, %r111;
	shr.u32 	%r113, %r112, 5;
	sub.s32 	%r114, %r113, %r111;
	shl.b32 	%r115, %r114, 2;
	add.s32 	%r117, %r10, %r115;
	ld.shared.u32 	%r118, [%r117+1020];
	sub.s32 	%r119, 192, %r111;
	shr.u32 	%r120, %r119, 5;
	sub.s32 	%r121, %r120, %r111;
	shl.b32 	%r122, %r121, 2;
	add.s32 	%r123, %r10, %r122;
	ld.shared.u32 	%r124, [%r123+892];
	add.s32 	%r125, %r124, %r118;
	st.shared.u32 	[%r117+1020], %r125;
	st.shared.u32 	[%r123+892], %r118;
$L__BB1_24:
	setp.gt.u32 	%p13, %r1, 7;
	bar.sync 	0;
	@%p13 bra 	$L__BB1_26;
	mad.lo.s32 	%r127, %r1, -132, %r10;
	ld.shared.u32 	%r128, [%r127+1048];
	ld.shared.u32 	%r129, [%r127+984];
	add.s32 	%r130, %r129, %r128;
	st.shared.u32 	[%r127+1048], %r130;
	st.shared.u32 	[%r127+984], %r128;
$L__BB1_26:
	setp.gt.u32 	%p14, %r1, 15;
	bar.sync 	0;
	@%p14 bra 	$L__BB1_28;
	shl.b32 	%r131, %r1, 4;
	sub.s32 	%r132, 240, %r131;
	shr.u32 	%r133, %r132, 5;
	sub.s32 	%r134, %r133, %r131;
	shl.b32 	%r135, %r134, 2;
	add.s32 	%r137, %r10, %r135;
	ld.shared.u32 	%r138, [%r137+1020];
	ld.shared.u32 	%r139, [%r137+988];
	add.s32 	%r140, %r139, %r138;
	st.shared.u32 	[%r137+1020], %r140;
	st.shared.u32 	[%r137+988], %r138;
$L__BB1_28:
	setp.gt.u32 	%p15, %r1, 31;
	bar.sync 	0;
	@%p15 bra 	$L__BB1_30;
	shl.b32 	%r141, %r1, 3;
	sub.s32 	%r142, 248, %r141;
	shr.u32 	%r143, %r142, 5;
	sub.s32 	%r144, %r143, %r141;
	shl.b32 	%r145, %r144, 2;
	add.s32 	%r147, %r10, %r145;
	ld.shared.u32 	%r148, [%r147+1020];
	ld.shared.u32 	%r149, [%r147+1004];
	add.s32 	%r150, %r149, %r148;
	st.shared.u32 	[%r147+1020], %r150;
	st.shared.u32 	[%r147+1004], %r148;
$L__BB1_30:
	setp.gt.u32 	%p16, %r1, 63;
	bar.sync 	0;
	@%p16 bra 	$L__BB1_32;
	shl.b32 	%r151, %r1, 2;
	sub.s32 	%r152, 252, %r151;
	shr.u32 	%r153, %r152, 5;
	sub.s32 	%r154, %r153, %r151;
	shl.b32 	%r155, %r154, 2;
	add.s32 	%r157, %r10, %r155;
	ld.shared.u32 	%r158, [%r157+1020];
	ld.shared.u32 	%r159, [%r157+1012];
	add.s32 	%r160, %r159, %r158;
	st.shared.u32 	[%r157+1020], %r160;
	st.shared.u32 	[%r157+1012], %r158;
$L__BB1_32:
	setp.gt.u32 	%p17, %r1, 127;
	bar.sync 	0;
	@%p17 bra 	$L__BB1_34;
	shl.b32 	%r161, %r1, 1;
	sub.s32 	%r162, 254, %r161;
	shr.u32 	%r163, %r162, 5;
	sub.s32 	%r164, %r163, %r161;
	shl.b32 	%r165, %r164, 2;
	add.s32 	%r167, %r10, %r165;
	ld.shared.u32 	%r168, [%r167+1020];
	ld.shared.u32 	%r169, [%r167+1016];
	add.s32 	%r170, %r169, %r168;
	st.shared.u32 	[%r167+1020], %r170;
	st.shared.u32 	[%r167+1016], %r168;
$L__BB1_34:
	bar.sync 	0;
	ld.shared.u32 	%r171, [%r2];
	st.global.u32 	[%rd1], %r171;
	ld.shared.u32 	%r172, [%r3+512];
	st.global.u32 	[%rd1+512], %r172;
	ret;

}
	// .globl	_Z19counting_sort_placePhPKhjPj
.visible .entry _Z19counting_sort_placePhPKhjPj(
	.param .u64 .ptr .align 1 _Z19counting_sort_placePhPKhjPj_param_0,
	.param .u64 .ptr .align 1 _Z19counting_sort_placePhPKhjPj_param_1,
	.param .u32 _Z19counting_sort_placePhPKhjPj_param_2,
	.param .u64 .ptr .align 1 _Z19counting_sort_placePhPKhjPj_param_3
)
{
	.reg .pred 	%p<3>;
	.reg .b16 	%rs<2>;
	.reg .b32 	%r<14>;
	.reg .b64 	%rd<13>;

	ld.param.u64 	%rd4, [_Z19counting_sort_placePhPKhjPj_param_0];
	ld.param.u64 	%rd5, [_Z19counting_sort_placePhPKhjPj_param_1];
	ld.param.u32 	%r6, [_Z19counting_sort_placePhPKhjPj_param_2];
	ld.param.u64 	%rd6, [_Z19counting_sort_placePhPKhjPj_param_3];
	mov.u32 	%r7, %tid.x;
	mov.u32 	%r8, %ctaid.x;
	mov.u32 	%r1, %ntid.x;
	mad.lo.s32 	%r13, %r8, %r1, %r7;
	setp.ge.u32 	%p1, %r13, %r6;
	@%p1 bra 	$L__BB2_3;
	mov.u32 	%r9, %nctaid.x;
	mul.lo.s32 	%r3, %r1, %r9;
	cvta.to.global.u64 	%rd1, %rd5;
	cvta.to.global.u64 	%rd2, %rd6;
	cvta.to.global.u64 	%rd3, %rd4;
$L__BB2_2:
	cvt.u64.u32 	%rd7, %r13;
	add.s64 	%rd8, %rd1, %rd7;
	ld.global.u8 	%rs1, [%rd8];
	cvt.u32.u16 	%r10, %rs1;
	and.b32  	%r11, %r10, 255;
	mul.wide.u32 	%rd9, %r11, 4;
	add.s64 	%rd10, %rd2, %rd9;
	atom.global.add.u32 	%r12, [%rd10], 1;
	cvt.u64.u32 	%rd11, %r12;
	add.s64 	%rd12, %rd3, %rd11;
	st.global.u8 	[%rd12], %rs1;
	add.s32 	%r13, %r13, %r3;
	setp.lt.u32 	%p2, %r13, %r6;
	@%p2 bra 	$L__BB2_2;
$L__BB2_3:
	ret;

}
	// .globl	_Z13device_memsetIhEvPT_jS0_
.visible .entry _Z13device_memsetIhEvPT_jS0_(
	.param .u64 .ptr .align 1 _Z13device_memsetIhEvPT_jS0__param_0,
	.param .u32 _Z13device_memsetIhEvPT_jS0__param_1,
	.param .u8 _Z13device_memsetIhEvPT_jS0__param_2
)
{
	.reg .pred 	%p<3>;
	.reg .b16 	%rs<2>;
	.reg .b32 	%r<11>;
	.reg .b64 	%rd<5>;

	ld.param.u64 	%rd2, [_Z13device_memsetIhEvPT_jS0__param_0];
	ld.param.u32 	%r6, [_Z13device_memsetIhEvPT_jS0__param_1];
	ld.param.u8 	%rs1, [_Z13device_memsetIhEvPT_jS0__param_2];
	mov.u32 	%r7, %tid.x;
	mov.u32 	%r8, %ctaid.x;
	mov.u32 	%r1, %ntid.x;
	mad.lo.s32 	%r10, %r8, %r1, %r7;
	setp.ge.u32 	%p1, %r10, %r6;
	@%p1 bra 	$L__BB3_3;
	mov.u32 	%r9, %nctaid.x;
	mul.lo.s32 	%r3, %r1, %r9;
	cvta.to.global.u64 	%rd1, %rd2;
$L__BB3_2:
	cvt.u64.u32 	%rd3, %r10;
	add.s64 	%rd4, %rd1, %rd3;
	st.global.u8 	[%rd4], %rs1;
	add.s32 	%r10, %r10, %r3;
	setp.lt.u32 	%p2, %r10, %r6;
	@%p2 bra 	$L__BB3_2;
$L__BB3_3:
	ret;

}
	// .globl	_Z13device_memsetIjEvPT_jS0_
.visible .entry _Z13device_memsetIjEvPT_jS0_(
	.param .u64 .ptr .align 1 _Z13device_memsetIjEvPT_jS0__param_0,
	.param .u32 _Z13device_memsetIjEvPT_jS0__param_1,
	.param .u32 _Z13device_memsetIjEvPT_jS0__param_2
)
{
	.reg .pred 	%p<3>;
	.reg .b32 	%r<12>;
	.reg .b64 	%rd<5>;

	ld.param.u64 	%rd2, [_Z13device_memsetIjEvPT_jS0__param_0];
	ld.param.u32 	%r6, [_Z13device_memsetIjEvPT_jS0__param_1];
	ld.param.u32 	%r7, [_Z13device_memsetIjEvPT_jS0__param_2];
	mov.u32 	%r8, %tid.x;
	mov.u32 	%r9, %ctaid.x;
	mov.u32 	%r1, %ntid.x;
	mad.lo.s32 	%r11, %r9, %r1, %r8;
	setp.ge.u32 	%p1, %r11, %r6;
	@%p1 bra 	$L__BB4_3;
	mov.u32 	%r10, %nctaid.x;
	mul.lo.s32 	%r3, %r1, %r10;
	cvta.to.global.u64 	%rd1, %rd2;
$L__BB4_2:
	mul.wide.u32 	%rd3, %r11, 4;
	add.s64 	%rd4, %rd1, %rd3;
	st.global.u32 	[%rd4], %r7;
	add.s32 	%r11, %r11, %r3;
	setp.lt.u32 	%p2, %r11, %r6;
	@%p2 bra 	$L__BB4_2;
$L__BB4_3:
	ret;

}
	// .globl	_ZN3cub18CUB_300001_SM_10006detail11EmptyKernelIvEEvv
.visible .entry _ZN3cub18CUB_300001_SM_10006detail11EmptyKernelIvEEvv()
{


	ret;

}


// ===== COMPILED SASS (sm_100) =====

	.target	sm_100

	.elftype	@"ET_EXEC"


//--------------------- .note.nv.tkinfo           --------------------------
	.section	.note.nv.tkinfo,"",@"SHT_NOTE"
	.sectionflags	@"SHF_NOTE_NV_TKINFO"
	.tkinfo
        /*0018*/ 	.word	0x00000002
        /*0030*/ 	.string	""
        /*0030*/ 	.string	"ptxas"
        /*0030*/ 	.string	"Cuda compilation tools, release 13.0, V13.0.88"
        /*0030*/ 	.string	"Build cuda_13.0.r13.0/compiler.36424714_0"
        /*0030*/ 	.string	"-arch sm_100 -m 64 "



//--------------------- .note.nv.cuinfo           --------------------------
	.section	.note.nv.cuinfo,"",@"SHT_NOTE"
	.sectionflags	@"SHF_NOTE_NV_CUINFO"
        /*0018*/ 	.short	0x0002
        /*001a*/ 	.short	0x0064
        /*001c*/ 	.short	0x0082
	.zero		2


//--------------------- .nv.info                  --------------------------
	.section	.nv.info,"",@"SHT_CUDA_INFO"
	.align	4


	//----- nvinfo : EIATTR_REGCOUNT
	.align		4
        /*0000*/ 	.byte	0x04, 0x2f
        /*0002*/ 	.short	(.L_44 - .L_43)
	.align		4
.L_43:
        /*0004*/ 	.word	index@(_Z9histogramPjPKhj)
        /*0008*/ 	.word	0x0000001a


	//----- nvinfo : EIATTR_FRAME_SIZE
	.align		4
.L_44:
        /*000c*/ 	.byte	0x04, 0x11
        /*000e*/ 	.short	(.L_46 - .L_45)
	.align		4
.L_45:
        /*0010*/ 	.word	index@(_Z9histogramPjPKhj)
        /*0014*/ 	.word	0x00000000


	//----- nvinfo : EIATTR_REGCOUNT
	.align		4
.L_46:
        /*0018*/ 	.byte	0x04, 0x2f
        /*001a*/ 	.short	(.L_48 - .L_47)
	.align		4
.L_47:
        /*001c*/ 	.word	index@(_Z4scanPj)
        /*0020*/ 	.word	0x00000011


	//----- nvinfo : EIATTR_FRAME_SIZE
	.align		4
.L_48:
        /*0024*/ 	.byte	0x04, 0x11
        /*0026*/ 	.short	(.L_50 - .L_49)
	.align		4
.L_49:
        /*0028*/ 	.word	index@(_Z4scanPj)
        /*002c*/ 	.word	0x00000000


	//----- nvinfo : EIATTR_REGCOUNT
	.align		4
.L_50:
        /*0030*/ 	.byte	0x04, 0x2f
        /*0032*/ 	.short	(.L_52 - .L_51)
	.align		4
.L_51:
        /*0034*/ 	.word	index@(_Z19counting_sort_placePhPKhjPj)
        /*0038*/ 	.word	0x00000010


	//----- nvinfo : EIATTR_FRAME_SIZE
	.align		4
.L_52:
        /*003c*/ 	.byte	0x04, 0x11
        /*003e*/ 	.short	(.L_54 - .L_53)
	.align		4
.L_53:
        /*0040*/ 	.word	index@(_Z19counting_sort_placePhPKhjPj)
        /*0044*/ 	.word	0x00000000


	//----- nvinfo : EIATTR_REGCOUNT
	.align		4
.L_54:
        /*0048*/ 	.byte	0x04, 0x2f
        /*004a*/ 	.short	(.L_56 - .L_55)
	.align		4
.L_55:
        /*004c*/ 	.word	index@(_Z13device_memsetIhEvPT_jS0_)
        /*0050*/ 	.word	0x0000000a


	//----- nvinfo : EIATTR_FRAME_SIZE
	.align		4
.L_56:
        /*0054*/ 	.byte	0x04, 0x11
        /*0056*/ 	.short	(.L_58 - .L_57)
	.align		4
.L_57:
        /*0058*/ 	.word	index@(_Z13device_memsetIhEvPT_jS0_)
        /*005c*/ 	.word	0x00000000


	//----- nvinfo : EIATTR_REGCOUNT
	.align		4
.L_58:
        /*0060*/ 	.byte	0x04, 0x2f
        /*0062*/ 	.short	(.L_60 - .L_59)
	.align		4
.L_59:
        /*0064*/ 	.word	index@(_Z13device_memsetIjEvPT_jS0_)
        /*0068*/ 	.word	0x0000000c


	//----- nvinfo : EIATTR_FRAME_SIZE
	.align		4
.L_60:
        /*006c*/ 	.byte	0x04, 0x11
        /*006e*/ 	.short	(.L_62 - .L_61)
	.align		4
.L_61:
        /*0070*/ 	.word	index@(_Z13device_memsetIjEvPT_jS0_)
        /*0074*/ 	.word	0x00000000


	//----- nvinfo : EIATTR_REGCOUNT
	.align		4
.L_62:
        /*0078*/ 	.byte	0x04, 0x2f
        /*007a*/ 	.short	(.L_64 - .L_63)
	.align		4
.L_63:
        /*007c*/ 	.word	index@(_ZN3cub18CUB_300001_SM_10006detail11EmptyKernelIvEEvv)
        /*0080*/ 	.word	0x00000004


	//----- nvinfo : EIATTR_FRAME_SIZE
	.align		4
.L_64:
        /*0084*/ 	.byte	0x04, 0x11
        /*0086*/ 	.short	(.L_66 - .L_65)
	.align		4
.L_65:
        /*0088*/ 	.word	index@(_ZN3cub18CUB_300001_SM_10006detail11EmptyKernelIvEEvv)
        /*008c*/ 	.word	0x00000000


	//----- nvinfo : EIATTR_MIN_STACK_SIZE
	.align		4
.L_66:
        /*0090*/ 	.byte	0x04, 0x12
        /*0092*/ 	.short	(.L_68 - .L_67)
	.align		4
.L_67:
        /*0094*/ 	.word	index@(_ZN3cub18CUB_300001_SM_10006detail11EmptyKernelIvEEvv)
        /*0098*/ 	.word	0x00000000


	//----- nvinfo : EIATTR_MIN_STACK_SIZE
	.align		4
.L_68:
        /*009c*/ 	.byte	0x04, 0x12
        /*009e*/ 	.short	(.L_70 - .L_69)
	.align		4
.L_69:
        /*00a0*/ 	.word	index@(_Z13device_memsetIjEvPT_jS0_)
        /*00a4*/ 	.word	0x00000000


	//----- nvinfo : EIATTR_MIN_STACK_SIZE
	.align		4
.L_70:
        /*00a8*/ 	.byte	0x04, 0x12
        /*00aa*/ 	.short	(.L_72 - .L_71)
	.align		4
.L_71:
        /*00ac*/ 	.word	index@(_Z13device_memsetIhEvPT_jS0_)
        /*00b0*/ 	.word	0x00000000


	//----- nvinfo : EIATTR_MIN_STACK_SIZE
	.align		4
.L_72:
        /*00b4*/ 	.byte	0x04, 0x12
        /*00b6*/ 	.short	(.L_74 - .L_73)
	.align		4
.L_73:
        /*00b8*/ 	.word	index@(_Z19counting_sort_placePhPKhjPj)
        /*00bc*/ 	.word	0x00000000


	//----- nvinfo : EIATTR_MIN_STACK_SIZE
	.align		4
.L_74:
        /*00c0*/ 	.byte	0x04, 0x12
        /*00c2*/ 	.short	(.L_76 - .L_75)
	.align		4
.L_75:
        /*00c4*/ 	.word	index@(_Z4scanPj)
        /*00c8*/ 	.word	0x00000000


	//----- nvinfo : EIATTR_MIN_STACK_SIZE
	.align		4
.L_76:
        /*00cc*/ 	.byte	0x04, 0x12
        /*00ce*/ 	.short	(.L_78 - .L_77)
	.align		4
.L_77:
        /*00d0*/ 	.word	index@(_Z9histogramPjPKhj)
        /*00d4*/ 	.word	0x00000000
.L_78:


//--------------------- .nv.compat                --------------------------
	.section	.nv.compat,"",@"SHT_CUDA_COMPAT_INFO"
	.align	4
        /*0000*/ 	.byte	0x02, 0x09, 0x00, 0x00, 0x02, 0x02, 0x01, 0x00, 0x02, 0x05, 0x05, 0x00, 0x03, 0x07, 0x01, 0x01
        /*0010*/ 	.byte	0x02, 0x03, 0x00, 0x00, 0x02, 0x06, 0x01, 0x00, 0x04, 0x0b, 0x08, 0x00, 0x09, 0x00, 0x00, 0x00
        /*0020*/ 	.byte	0x00, 0x00, 0x00, 0x00


//--------------------- .nv.info._ZN3cub18CUB_300001_SM_10006detail11EmptyKernelIvEEvv --------------------------
	.section	.nv.info._ZN3cub18CUB_300001_SM_10006detail11EmptyKernelIvEEvv,"",@"SHT_CUDA_INFO"
	.sectionflags	@""
	.align	4


	//----- nvinfo : EIATTR_CUDA_API_VERSION
	.align		4
        /*0000*/ 	.byte	0x04, 0x37
        /*0002*/ 	.short	(.L_80 - .L_79)
.L_79:
        /*0004*/ 	.word	0x00000082


	//----- nvinfo : EIATTR_SPARSE_MMA_MASK
	.align		4
.L_80:
        /*0008*/ 	.byte	0x03, 0x50
        /*000a*/ 	.short	0x0000


	//----- nvinfo : EIATTR_MAXREG_COUNT
	.align		4
        /*000c*/ 	.byte	0x03, 0x1b
        /*000e*/ 	.short	0x00ff


	//----- nvinfo : EIATTR_MERCURY_ISA_VERSION
	.align		4
        /*0010*/ 	.byte	0x03, 0x5f
        /*0012*/ 	.short	0x0101


	//----- nvinfo : EIATTR_VRC_CTA_INIT_COUNT
	.align		4
        /*0014*/ 	.byte	0x02, 0x4a
	.zero		1
	.zero		1


	//----- nvinfo : EIATTR_EXIT_INSTR_OFFSETS
	.align		4
        /*0018*/ 	.byte	0x04, 0x1c
        /*001a*/ 	.short	(.L_82 - .L_81)


	//   ....[0]....
.L_81:
        /*001c*/ 	.word	0x00000010


	//----- nvinfo : EIATTR_SW_WAR
	.align		4
.L_82:
        /*0020*/ 	.byte	0x04, 0x36
        /*0022*/ 	.short	(.L_84 - .L_83)
.L_83:
        /*0024*/ 	.word	0x00000008
.L_84:


//--------------------- .nv.info._Z13device_memsetIjEvPT_jS0_ --------------------------
	.section	.nv.info._Z13device_memsetIjEvPT_jS0_,"",@"SHT_CUDA_INFO"
	.sectionflags	@""
	.align	4


	//----- nvinfo : EIATTR_CUDA_API_VERSION
	.align		4
        /*0000*/ 	.byte	0x04, 0x37
        /*0002*/ 	.short	(.L_86 - .L_85)
.L_85:
        /*0004*/ 	.word	0x00000082


	//----- nvinfo : EIATTR_KPARAM_INFO
	.align		4
.L_86:
        /*0008*/ 	.byte	0x04, 0x17
        /*000a*/ 	.short	(.L_88 - .L_87)
.L_87:
        /*000c*/ 	.word	0x00000000
        /*0010*/ 	.short	0x0002
        /*0012*/ 	.short	0x000c
        /*0014*/ 	.byte	0x00, 0xf0, 0x11, 0x00


	//----- nvinfo : EIATTR_KPARAM_INFO
	.align		4
.L_88:
        /*0018*/ 	.byte	0x04, 0x17
        /*001a*/ 	.short	(.L_90 - .L_89)
.L_89:
        /*001c*/ 	.word	0x00000000
        /*0020*/ 	.short	0x0001
        /*0022*/ 	.short	0x0008
        /*0024*/ 	.byte	0x00, 0xf0, 0x11, 0x00


	//----- nvinfo : EIATTR_KPARAM_INFO
	.align		4
.L_90:
        /*0028*/ 	.byte	0x04, 0x17
        /*002a*/ 	.short	(.L_92 - .L_91)
.L_91:
        /*002c*/ 	.word	0x00000000
        /*0030*/ 	.short	0x0000
        /*0032*/ 	.short	0x0000
        /*0034*/ 	.byte	0x00, 0xf5, 0x21, 0x00


	//----- nvinfo : EIATTR_SPARSE_MMA_MASK
	.align		4
.L_92:
        /*0038*/ 	.byte	0x03, 0x50
        /*003a*/ 	.short	0x0000


	//----- nvinfo : EIATTR_MAXREG_COUNT
	.align		4
        /*003c*/ 	.byte	0x03, 0x1b
        /*003e*/ 	.short	0x00ff


	//----- nvinfo : EIATTR_MERCURY_ISA_VERSION
	.align		4
        /*0040*/ 	.byte	0x03, 0x5f
        /*0042*/ 	.short	0x0101


	//----- nvinfo : EIATTR_VRC_CTA_INIT_COUNT
	.align		4
        /*0044*/ 	.byte	0x02, 0x4a
	.zero		1
	.zero		1


	//----- nvinfo : EIATTR_EXIT_INSTR_OFFSETS
	.align		4
        /*0048*/ 	.byte	0x04, 0x1c
        /*004a*/ 	.short	(.L_94 - .L_93)


	//   ....[0]....
.L_93:
        /*004c*/ 	.word	0x00000070


	//   ....[1]....
        /*0050*/ 	.word	0x00000120


	//----- nvinfo : EIATTR_CRS_STACK_SIZE
	.align		4
.L_94:
        /*0054*/ 	.byte	0x04, 0x1e
        /*0056*/ 	.short	(.L_96 - .L_95)
.L_95:
        /*0058*/ 	.word	0x00000000


	//----- nvinfo : EIATTR_CBANK_PARAM_SIZE
	.align		4
.L_96:
        /*005c*/ 	.byte	0x03, 0x19
        /*005e*/ 	.short	0x0010


	//----- nvinfo : EIATTR_PARAM_CBANK
	.align		4
        /*0060*/ 	.byte	0x04, 0x0a
        /*0062*/ 	.short	(.L_98 - .L_97)
	.align		4
.L_97:
        /*0064*/ 	.word	index@(.nv.constant0._Z13device_memsetIjEvPT_jS0_)
        /*0068*/ 	.short	0x0380
        /*006a*/ 	.short	0x0010


	//----- nvinfo : EIATTR_SW_WAR
	.align		4
.L_98:
        /*006c*/ 	.byte	0x04, 0x36
        /*006e*/ 	.short	(.L_100 - .L_99)
.L_99:
        /*0070*/ 	.word	0x00000008
.L_100:


//--------------------- .nv.info._Z13device_memsetIhEvPT_jS0_ --------------------------
	.section	.nv.info._Z13device_memsetIhEvPT_jS0_,"",@"SHT_CUDA_INFO"
	.sectionflags	@""
	.align	4


	//----- nvinfo : EIATTR_CUDA_API_VERSION
	.align		4
        /*0000*/ 	.byte	0x04, 0x37
        /*0002*/ 	.short	(.L_102 - .L_101)
.L_101:
        /*0004*/ 	.word	0x00000082


	//----- nvinfo : EIATTR_KPARAM_INFO
	.align		4
.L_102:
        /*0008*/ 	.byte	0x04, 0x17
        /*000a*/ 	.short	(.L_104 - .L_103)
.L_103:
        /*000c*/ 	.word	0x00000000
        /*0010*/ 	.short	0x0002
        /*0012*/ 	.short	0x000c
        /*0014*/ 	.byte	0x00, 0xf0, 0x05, 0x00


	//----- nvinfo : EIATTR_KPARAM_INFO
	.align		4
.L_104:
        /*0018*/ 	.byte	0x04, 0x17
        /*001a*/ 	.short	(.L_106 - .L_105)
.L_105:
        /*001c*/ 	.word	0x00000000
        /*0020*/ 	.short	0x0001
        /*0022*/ 	.short	0x0008
        /*0024*/ 	.byte	0x00, 0xf0, 0x11, 0x00


	//----- nvinfo : EIATTR_KPARAM_INFO
	.align		4
.L_106:
        /*0028*/ 	.byte	0x04, 0x17
        /*002a*/ 	.short	(.L_108 - .L_107)
.L_107:
        /*002c*/ 	.word	0x00000000
        /*0030*/ 	.short	0x0000
        /*0032*/ 	.short	0x0000
        /*0034*/ 	.byte	0x00, 0xf5, 0x21, 0x00


	//----- nvinfo : EIATTR_SPARSE_MMA_MASK
	.align		4
.L_108:
        /*0038*/ 	.byte	0x03, 0x50
        /*003a*/ 	.short	0x0000


	//----- nvinfo : EIATTR_MAXREG_COUNT
	.align		4
        /*003c*/ 	.byte	0x03, 0x1b
        /*003e*/ 	.short	0x00ff


	//----- nvinfo : EIATTR_MERCURY_ISA_VERSION
	.align		4
        /*0040*/ 	.byte	0x03, 0x5f
        /*0042*/ 	.short	0x0101


	//----- nvinfo : EIATTR_VRC_CTA_INIT_COUNT
	.align		4
        /*0044*/ 	.byte	0x02, 0x4a
	.zero		1
	.zero		1


	//----- nvinfo : EIATTR_EXIT_INSTR_OFFSETS
	.align		4
        /*0048*/ 	.byte	0x04, 0x1c
        /*004a*/ 	.short	(.L_110 - .L_109)


	//   ....[0]....
.L_109:
        /*004c*/ 	.word	0x00000070


	//   ....[1]....
        /*0050*/ 	.word	0x00000130


	//----- nvinfo : EIATTR_CRS_STACK_SIZE
	.align		4
.L_110:
        /*0054*/ 	.byte	0x04, 0x1e
        /*0056*/ 	.short	(.L_112 - .L_111)
.L_111:
        /*0058*/ 	.word	0x00000000


	//----- nvinfo : EIATTR_CBANK_PARAM_SIZE
	.align		4
.L_112:
        /*005c*/ 	.byte	0x03, 0x19
        /*005e*/ 	.short	0x000d


	//----- nvinfo : EIATTR_PARAM_CBANK
	.align		4
        /*0060*/ 	.byte	0x04, 0x0a
        /*0062*/ 	.short	(.L_114 - .L_113)
	.align		4
.L_113:
        /*0064*/ 	.word	index@(.nv.constant0._Z13device_memsetIhEvPT_jS0_)
        /*0068*/ 	.short	0x0380
        /*006a*/ 	.short	0x000d


	//----- nvinfo : EIATTR_SW_WAR
	.align		4
.L_114:
        /*006c*/ 	.byte	0x04, 0x36
        /*006e*/ 	.short	(.L_116 - .L_115)
.L_115:
        /*0070*/ 	.word	0x00000008
.L_116:


//--------------------- .nv.info._Z19counting_sort_placePhPKhjPj --------------------------
	.section	.nv.info._Z19counting_sort_placePhPKhjPj,"",@"SHT_CUDA_INFO"
	.sectionflags	@""
	.align	4


	//----- nvinfo : EIATTR_CUDA_API_VERSION
	.align		4
        /*0000*/ 	.byte	0x04, 0x37
        /*0002*/ 	.short	(.L_118 - .L_117)
.L_117:
        /*0004*/ 	.word	0x00000082


	//----- nvinfo : EIATTR_KPARAM_INFO
	.align		4
.L_118:
        /*0008*/ 	.byte	0x04, 0x17
        /*000a*/ 	.short	(.L_120 - .L_119)
.L_119:
        /*000c*/ 	.word	0x00000000
        /*0010*/ 	.short	0x0003
        /*0012*/ 	.short	0x0018
        /*0014*/ 	.byte	0x00, 0xf5, 0x21, 0x00


	//----- nvinfo : EIATTR_KPARAM_INFO
	.align		4
.L_120:
        /*0018*/ 	.byte	0x04, 0x17
        /*001a*/ 	.short	(.L_122 - .L_121)
.L_121:
        /*001c*/ 	.word	0x00000000
        /*0020*/ 	.short	0x0002
        /*0022*/ 	.short	0x0010
        /*0024*/ 	.byte	0x00, 0xf0, 0x11, 0x00


	//----- nvinfo : EIATTR_KPARAM_INFO
	.align		4
.L_122:
        /*0028*/ 	.byte	0x04, 0x17
        /*002a*/ 	.short	(.L_124 - .L_123)
.L_123:
        /*002c*/ 	.word	0x00000000
        /*0030*/ 	.short	0x0001
        /*0032*/ 	.short	0x0008
        /*0034*/ 	.byte	0x00, 0xf5, 0x21, 0x00


	//----- nvinfo : EIATTR_KPARAM_INFO
	.align		4
.L_124:
        /*0038*/ 	.byte	0x04, 0x17
        /*003a*/ 	.short	(.L_126 - .L_125)
.L_125:
        /*003c*/ 	.word	0x00000000
        /*0040*/ 	.short	0x0000
        /*0042*/ 	.short	0x0000
        /*0044*/ 	.byte	0x00, 0xf5, 0x21, 0x00


	//----- nvinfo : EIATTR_SPARSE_MMA_MASK
	.align		4
.L_126:
        /*0048*/ 	.byte	0x03, 0x50
        /*004a*/ 	.short	0x0000


	//----- nvinfo : EIATTR_MAXREG_COUNT
	.align		4
        /*004c*/ 	.byte	0x03, 0x1b
        /*004e*/ 	.short	0x00ff


	//----- nvinfo : EIATTR_MERCURY_ISA_VERSION
	.align		4
        /*0050*/ 	.byte	0x03, 0x5f
        /*0052*/ 	.short	0x0101


	//----- nvinfo : EIATTR_VRC_CTA_INIT_COUNT
	.align		4
        /*0054*/ 	.byte	0x02, 0x4a
	.zero		1
	.zero		1


	//----- nvinfo : EIATTR_EXIT_INSTR_OFFSETS
	.align		4
        /*0058*/ 	.byte	0x04, 0x1c
        /*005a*/ 	.short	(.L_128 - .L_127)


	//   ....[0]....
.L_127:
        /*005c*/ 	.word	0x00000070


	//   ....[1]....
        /*0060*/ 	.word	0x00000190


	//----- nvinfo : EIATTR_CRS_STACK_SIZE
	.align		4
.L_128:
        /*0064*/ 	.byte	0x04, 0x1e
        /*0066*/ 	.short	(.L_130 - .L_129)
.L_129:
        /*0068*/ 	.word	0x00000000


	//----- nvinfo : EIATTR_CBANK_PARAM_SIZE
	.align		4
.L_130:
        /*006c*/ 	.byte	0x03, 0x19
        /*006e*/ 	.short	0x0020


	//----- nvinfo : EIATTR_PARAM_CBANK
	.align		4
        /*0070*/ 	.byte	0x04, 0x0a
        /*0072*/ 	.short	(.L_132 - .L_131)
	.align		4
.L_131:
        /*0074*/ 	.word	index@(.nv.constant0._Z19counting_sort_placePhPKhjPj)
        /*0078*/ 	.short	0x0380
        /*007a*/ 	.short	0x0020


	//----- nvinfo : EIATTR_SW_WAR
	.align		4
.L_132:
        /*007c*/ 	.byte	0x04, 0x36
        /*007e*/ 	.short	(.L_134 - .L_133)
.L_133:
        /*0080*/ 	.word	0x00000008
.L_134:


//--------------------- .nv.info._Z4scanPj        --------------------------
	.section	.nv.info._Z4scanPj,"",@"SHT_CUDA_INFO"
	.sectionflags	@""
	.align	4


	//----- nvinfo : EIATTR_CUDA_API_VERSION
	.align		4
        /*0000*/ 	.byte	0x04, 0x37
        /*0002*/ 	.short	(.L_136 - .L_135)
.L_135:
        /*0004*/ 	.word	0x00000082


	//----- nvinfo : EIATTR_KPARAM_INFO
	.align		4
.L_136:
        /*0008*/ 	.byte	0x04, 0x17
        /*000a*/ 	.short	(.L_138 - .L_137)
.L_137:
        /*000c*/ 	.word	0x00000000
        /*0010*/ 	.short	0x0000
        /*0012*/ 	.short	0x0000
        /*0014*/ 	.byte	0x00, 0xf5, 0x21, 0x00


	//----- nvinfo : EIATTR_SPARSE_MMA_MASK
	.align		4
.L_138:
        /*0018*/ 	.byte	0x03, 0x50
        /*001a*/ 	.short	0x0000


	//----- nvinfo : EIATTR_MAXREG_COUNT
	.align		4
        /*001c*/ 	.byte	0x03, 0x1b
        /*001e*/ 	.short	0x00ff


	//----- nvinfo : EIATTR_NUM_BARRIERS
	.align		4
        /*0020*/ 	.byte	0x02, 0x4c
        /*0022*/ 	.byte	0x01
	.zero		1


	//----- nvinfo : EIATTR_MERCURY_ISA_VERSION
	.align		4
        /*0024*/ 	.byte	0x03, 0x5f
        /*0026*/ 	.short	0x0101


	//----- nvinfo : EIATTR_VRC_CTA_INIT_COUNT
	.align		4
        /*0028*/ 	.byte	0x02, 0x4a
	.zero		1
	.zero		1


	//----- nvinfo : EIATTR_EXIT_INSTR_OFFSETS
	.align		4
        /*002c*/ 	.byte	0x04, 0x1c
        /*002e*/ 	.short	(.L_140 - .L_139)


	//   ....[0]....
.L_139:
        /*0030*/ 	.word	0x00000d00


	//----- nvinfo : EIATTR_CRS_STACK_SIZE
	.align		4
.L_140:
        /*0034*/ 	.byte	0x04, 0x1e
        /*0036*/ 	.short	(.L_142 - .L_141)
.L_141:
        /*0038*/ 	.word	0x00000000


	//----- nvinfo : EIATTR_CBANK_PARAM_SIZE
	.align		4
.L_142:
        /*003c*/ 	.byte	0x03, 0x19
        /*003e*/ 	.short	0x0008


	//----- nvinfo : EIATTR_PARAM_CBANK
	.align		4
        /*0040*/ 	.byte	0x04, 0x0a
        /*0042*/ 	.short	(.L_144 - .L_143)
	.align		4
.L_143:
        /*0044*/ 	.word	index@(.nv.constant0._Z4scanPj)
        /*0048*/ 	.short	0x0380
        /*004a*/ 	.short	0x0008


	//----- nvinfo : EIATTR_SW_WAR
	.align		4
.L_144:
        /*004c*/ 	.byte	0x04, 0x36
        /*004e*/ 	.short	(.L_146 - .L_145)
.L_145:
        /*0050*/ 	.word	0x00000008
.L_146:


//--------------------- .nv.info._Z9histogramPjPKhj --------------------------
	.section	.nv.info._Z9histogramPjPKhj,"",@"SHT_CUDA_INFO"
	.sectionflags	@""
	.align	4


	//----- nvinfo : EIATTR_CUDA_API_VERSION
	.align		4
        /*0000*/ 	.byte	0x04, 0x37
        /*0002*/ 	.short	(.L_148 - .L_147)
.L_147:
        /*0004*/ 	.word	0x00000082


	//----- nvinfo : EIATTR_KPARAM_INFO
	.align		4
.L_148:
        /*0008*/ 	.byte	0x04, 0x17
        /*000a*/ 	.short	(.L_150 - .L_149)
.L_149:
        /*000c*/ 	.word	0x00000000
        /*0010*/ 	.short	0x0002
        /*0012*/ 	.short	0x0010
        /*0014*/ 	.byte	0x00, 0xf0, 0x11, 0x00


	//----- nvinfo : EIATTR_KPARAM_INFO
	.align		4
.L_150:
        /*0018*/ 	.byte	0x04, 0x17
        /*001a*/ 	.short	(.L_152 - .L_151)
.L_151:
        /*001c*/ 	.word	0x00000000
        /*0020*/ 	.short	0x0001
        /*0022*/ 	.short	0x0008
        /*0024*/ 	.byte	0x00, 0xf5, 0x21, 0x00


	//----- nvinfo : EIATTR_KPARAM_INFO
	.align		4
.L_152:
        /*0028*/ 	.byte	0x04, 0x17
        /*002a*/ 	.short	(.L_154 - .L_153)
.L_153:
        /*002c*/ 	.word	0x00000000
        /*0030*/ 	.short	0x0000
        /*0032*/ 	.short	0x0000
        /*0034*/ 	.byte	0x00, 0xf5, 0x21, 0x00


	//----- nvinfo : EIATTR_SPARSE_MMA_MASK
	.align		4
.L_154:
        /*0038*/ 	.byte	0x03, 0x50
        /*003a*/ 	.short	0x0000


	//----- nvinfo : EIATTR_MAXREG_COUNT
	.align		4
        /*003c*/ 	.byte	0x03, 0x1b
        /*003e*/ 	.short	0x00ff


	//----- nvinfo : EIATTR_NUM_BARRIERS
	.align		4
        /*0040*/ 	.byte	0x02, 0x4c
        /*0042*/ 	.byte	0x01
	.zero		1


	//----- nvinfo : EIATTR_MERCURY_ISA_VERSION
	.align		4
        /*0044*/ 	.byte	0x03, 0x5f
        /*0046*/ 	.short	0x0101


	//----- nvinfo : EIATTR_VRC_CTA_INIT_COUNT
	.align		4
        /*0048*/ 	.byte	0x02, 0x4a
	.zero		1
	.zero		1


	//----- nvinfo : EIATTR_EXIT_INSTR_OFFSETS
	.align		4
        /*004c*/ 	.byte	0x04, 0x1c
        /*004e*/ 	.short	(.L_156 - .L_155)


	//   ....[0]....
.L_155:
        /*0050*/ 	.word	0x000005d0


	//   ....[1]....
        /*0054*/ 	.word	0x000008d0


	//   ....[2]....
        /*0058*/ 	.word	0x00000ad0


	//----- nvinfo : EIATTR_CRS_STACK_SIZE
	.align		4
.L_156:
        /*005c*/ 	.byte	0x04, 0x1e
        /*005e*/ 	.short	(.L_158 - .L_157)
.L_157:
        /*0060*/ 	.word	0x00000000


	//----- nvinfo : EIATTR_CBANK_PARAM_SIZE
	.align		4
.L_158:
        /*0064*/ 	.byte	0x03, 0x19
        /*0066*/ 	.short	0x0014


	//----- nvinfo : EIATTR_PARAM_CBANK
	.align		4
        /*0068*/ 	.byte	0x04, 0x0a
        /*006a*/ 	.short	(.L_160 - .L_159)
	.align		4
.L_159:
        /*006c*/ 	.word	index@(.nv.constant0._Z9histogramPjPKhj)
        /*0070*/ 	.short	0x0380
        /*0072*/ 	.short	0x0014


	//----- nvinfo : EIATTR_SW_WAR
	.align		4
.L_160:
        /*0074*/ 	.byte	0x04, 0x36
        /*0076*/ 	.short	(.L_162 - .L_161)
.L_161:
        /*0078*/ 	.word	0x00000008
.L_162:


//--------------------- .nv.callgraph             --------------------------
	.section	.nv.callgraph,"",@"SHT_CUDA_CALLGRAPH"
	.align	4
	.sectionentsize	8
	.align		4
        /*0000*/ 	.word	0x00000000
	.align		4
        /*0004*/ 	.word	0xffffffff
	.align		4
        /*0008*/ 	.word	0x00000000
	.align		4
        /*000c*/ 	.word	0xfffffffe
	.align		4
        /*0010*/ 	.word	0x00000000
	.align		4
        /*0014*/ 	.word	0xfffffffd
	.align		4
        /*0018*/ 	.word	0x00000000
	.align		4
        /*001c*/ 	.word	0xfffffffc


//--------------------- .nv.constant4             --------------------------
	.section	.nv.constant4,"a",@progbits
	.align	8
	.align		8
.nv.constant4:
        /*0000*/ 	.dword	_ZN34_INTERNAL_87aa896e_4_k_cu_cc2048d94cuda3std3__45__cpo5beginE
	.align		8
        /*0008*/ 	.dword	_ZN34_INTERNAL_87aa896e_4_k_cu_cc2048d94cuda3std3__45__cpo3endE
	.align		8
        /*0010*/ 	.dword	_ZN34_INTERNAL_87aa896e_4_k_cu_cc2048d94cuda3std3__45__cpo6cbeginE
	.align		8
        /*0018*/ 	.dword	_ZN34_INTERNAL_87aa896e_4_k_cu_cc2048d94cuda3std3__45__cpo4cendE
	.align		8
        /*0020*/ 	.dword	_ZN34_INTERNAL_87aa896e_4_k_cu_cc2048d94cuda3std3__45__cpo6rbeginE
	.align		8
        /*0028*/ 	.dword	_ZN34_INTERNAL_87aa896e_4_k_cu_cc2048d94cuda3std3__45__cpo4rendE
	.align		8
        /*0030*/ 	.dword	_ZN34_INTERNAL_87aa896e_4_k_cu_cc2048d94cuda3std3__45__cpo7crbeginE
	.align		8
        /*0038*/ 	.dword	_ZN34_INTERNAL_87aa896e_4_k_cu_cc2048d94cuda3std3__45__cpo5crendE
	.align		8
        /*0040*/ 	.dword	_ZN34_INTERNAL_87aa896e_4_k_cu_cc2048d94cuda3std3__436_GLOBAL__N__87aa896e_4_k_cu_cc2048d96ignoreE
	.align		8
        /*0048*/ 	.dword	_ZN34_INTERNAL_87aa896e_4_k_cu_cc2048d94cuda3std3__419piecewise_constructE
	.align		8
        /*0050*/ 	.dword	_ZN34_INTERNAL_87aa896e_4_k_cu_cc2048d94cuda3std3__48in_placeE
	.align		8
        /*0058*/ 	.dword	_ZN34_INTERNAL_87aa896e_4_k_cu_cc2048d94cuda3std3__420unreachable_sentinelE
	.align		8
        /*0060*/ 	.dword	_ZN34_INTERNAL_87aa896e_4_k_cu_cc2048d94cuda3std3__47nulloptE
	.align		8
        /*0068*/ 	.dword	_ZN34_INTERNAL_87aa896e_4_k_cu_cc2048d94cuda3std3__48unexpectE
	.align		8
        /*0070*/ 	.dword	_ZN34_INTERNAL_87aa896e_4_k_cu_cc2048d94cuda3std6ranges3__45__cpo4swapE
	.align		8
        /*0078*/ 	.dword	_ZN34_INTERNAL_87aa896e_4_k_cu_cc2048d94cuda3std6ranges3__45__cpo9iter_moveE
	.align		8
        /*0080*/ 	.dword	_ZN34_INTERNAL_87aa896e_4_k_cu_cc2048d94cuda3std6ranges3__45__cpo5beginE
	.align		8
        /*0088*/ 	.dword	_ZN34_INTERNAL_87aa896e_4_k_cu_cc2048d94cuda3std6ranges3__45__cpo3endE
	.align		8
        /*0090*/ 	.dword	_ZN34_INTERNAL_87aa896e_4_k_cu_cc2048d94cuda3std6ranges3__45__cpo6cbeginE
	.align		8
        /*0098*/ 	.dword	_ZN34_INTERNAL_87aa896e_4_k_cu_cc2048d94cuda3std6ranges3__45__cpo4cendE
	.align		8
        /*00a0*/ 	.dword	_ZN34_INTERNAL_87aa896e_4_k_cu_cc2048d94cuda3std6ranges3__45__cpo7advanceE
	.align		8
        /*00a8*/ 	.dword	_ZN34_INTERNAL_87aa896e_4_k_cu_cc2048d94cuda3std6ranges3__45__cpo9iter_swapE
	.align		8
        /*00b0*/ 	.dword	_ZN34_INTERNAL_87aa896e_4_k_cu_cc2048d94cuda3std6ranges3__45__cpo4nextE
	.align		8
        /*00b8*/ 	.dword	_ZN34_INTERNAL_87aa896e_4_k_cu_cc2048d94cuda3std6ranges3__45__cpo4prevE
	.align		8
        /*00c0*/ 	.dword	_ZN34_INTERNAL_87aa896e_4_k_cu_cc2048d94cuda3std6ranges3__45__cpo4dataE
	.align		8
        /*00c8*/ 	.dword	_ZN34_INTERNAL_87aa896e_4_k_cu_cc2048d94cuda3std6ranges3__45__cpo5cdataE
	.align		8
        /*00d0*/ 	.dword	_ZN34_INTERNAL_87aa896e_4_k_cu_cc2048d94cuda3std6ranges3__45__cpo4sizeE
	.align		8
        /*00d8*/ 	.dword	_ZN34_INTERNAL_87aa896e_4_k_cu_cc2048d94cuda3std6ranges3__45__cpo5ssizeE
	.align		8
        /*00e0*/ 	.dword	_ZN34_INTERNAL_87aa896e_4_k_cu_cc2048d94cuda3std6ranges3__45__cpo8distanceE
	.align		8
        /*00e8*/ 	.dword	_ZN34_INTERNAL_87aa896e_4_k_cu_cc2048d96thrust24THRUST_300001_SM_1000_NS8cuda_cub3parE
	.align		8
        /*00f0*/ 	.dword	_ZN34_INTERNAL_87aa896e_4_k_cu_cc2048d96thrust24THRUST_300001_SM_1000_NS8cuda_cub10par_nosyncE
	.align		8
        /*00f8*/ 	.dword	_ZN34_INTERNAL_87aa896e_4_k_cu_cc2048d96thrust24THRUST_300001_SM_1000_NS6system6detail10sequential3seqE
	.align		8
        /*0100*/ 	.dword	_ZN34_INTERNAL_87aa896e_4_k_cu_cc2048d96thrust24THRUST_300001_SM_1000_NS12placeholders2_1E
	.align		8
        /*0108*/ 	.dword	_ZN34_INTERNAL_87aa896e_4_k_cu_cc2048d96thrust24THRUST_300001_SM_1000_NS12placeholders2_2E
	.align		8
        /*0110*/ 	.dword	_ZN34_INTERNAL_87aa896e_4_k_cu_cc2048d96thrust24THRUST_300001_SM_1000_NS12placeholders2_3E
	.align		8
        /*0118*/ 	.dword	_ZN34_INTERNAL_87aa896e_4_k_cu_cc2048d96thrust24THRUST_300001_SM_1000_NS12placeholders2_4E
	.align		8
        /*0120*/ 	.dword	_ZN34_INTERNAL_87aa896e_4_k_cu_cc2048d96thrust24THRUST_300001_SM_1000_NS12placeholders2_5E
	.align		8
        /*0128*/ 	.dword	_ZN34_INTERNAL_87aa896e_4_k_cu_cc2048d96thrust24THRUST_300001_SM_1000_NS12placeholders2_6E
	.align		8
        /*0130*/ 	.dword	_ZN34_INTERNAL_87aa896e_4_k_cu_cc2048d96thrust24THRUST_300001_SM_1000_NS12placeholders2_7E
	.align		8
        /*0138*/ 	.dword	_ZN34_INTERNAL_87aa896e_4_k_cu_cc2048d96thrust24THRUST_300001_SM_1000_NS12placeholders2_8E
	.align		8
        /*0140*/ 	.dword	_ZN34_INTERNAL_87aa896e_4_k_cu_cc2048d96thrust24THRUST_300001_SM_1000_NS12placeholders2_9E
	.align		8
        /*0148*/ 	.dword	_ZN34_INTERNAL_87aa896e_4_k_cu_cc2048d96thrust24THRUST_300001_SM_1000_NS12placeholders3_10E
	.align		8
        /*0150*/ 	.dword	_ZN34_INTERNAL_87aa896e_4_k_cu_cc2048d96thrust24THRUST_300001_SM_1000_NS3seqE


//--------------------- .text._ZN3cub18CUB_300001_SM_10006detail11EmptyKernelIvEEvv --------------------------
	.section	.text._ZN3cub18CUB_300001_SM_10006detail11EmptyKernelIvEEvv,"ax",@progbits
	.align	128
        .global         _ZN3cub18CUB_300001_SM_10006detail11EmptyKernelIvEEvv
        .type           _ZN3cub18CUB_300001_SM_10006detail11EmptyKernelIvEEvv,@function
        .size           _ZN3cub18CUB_300001_SM_10006detail11EmptyKernelIvEEvv,(.L_x_38 - _ZN3cub18CUB_300001_SM_10006detail11EmptyKernelIvEEvv)
        .other          _ZN3cub18CUB_300001_SM_10006detail11EmptyKernelIvEEvv,@"STO_CUDA_ENTRY STV_DEFAULT"
_ZN3cub18CUB_300001_SM_10006detail11EmptyKernelIvEEvv:
.text._ZN3cub18CUB_300001_SM_10006detail11EmptyKernelIvEEvv:
[----:B------:R-:W-:Y:S01]  /*0000*/  LDC R1, c[0x0][0x37c] ;  /* 0x0000df00ff017b82 */ /* 0x000fe20000000800 */
[----:B------:R-:W-:Y:S05]  /*0010*/  EXIT ;  /* 0x000000000000794d */ /* 0x000fea0003800000 */
.L_x_0:
[----:B------:R-:W-:-:S00]  /*0020*/  BRA `(.L_x_0) ;  /* 0xfffffffc00fc7947 */ /* 0x000fc0000383ffff */
[----:B------:R-:W-:-:S00]  /*0030*/  NOP ;  /* 0x0000000000007918 */ /* 0x000fc00000000000 */
        /* <DEDUP_REMOVED lines=12> */
.L_x_38:


//--------------------- .text._Z13device_memsetIjEvPT_jS0_ --------------------------
	.section	.text._Z13device_memsetIjEvPT_jS0_,"ax",@progbits
	.align	128
        .global         _Z13device_memsetIjEvPT_jS0_
        .type           _Z13device_memsetIjEvPT_jS0_,@function
        .size           _Z13device_memsetIjEvPT_jS0_,(.L_x_39 - _Z13device_memsetIjEvPT_jS0_)
        .other          _Z13device_memsetIjEvPT_jS0_,@"STO_CUDA_ENTRY STV_DEFAULT"
_Z13device_memsetIjEvPT_jS0_:
.text._Z13device_memsetIjEvPT_jS0_:
[----:B------:R-:W-:Y:S01]  /*0000*/  LDC R1, c[0x0][0x37c] ;  /* 0x0000df00ff017b82 */ /* 0x000fe20000000800 */
[----:B------:R-:W0:Y:S07]  /*0010*/  S2R R0, SR_TID.X ;  /* 0x0000000000007919 */ /* 0x000e2e0000002100 */
[----:B------:R-:W0:Y:S01]  /*0020*/  S2UR UR4, SR_CTAID.X ;  /* 0x00000000000479c3 */ /* 0x000e220000002500 */
[----:B------:R-:W1:Y:S07]  /*0030*/  LDCU UR5, c[0x0][0x388] ;  /* 0x00007100ff0577ac */ /* 0x000e6e0008000800 */
[----:B------:R-:W0:Y:S02]  /*0040*/  LDC R7, c[0x0][0x360] ;  /* 0x0000d800ff077b82 */ /* 0x000e240000000800 */
[----:B0-----:R-:W-:-:S05]  /*0050*/  IMAD R0, R7, UR4, R0 ;  /* 0x0000000407007c24 */ /* 0x001fca000f8e0200 */
[----:B-1----:R-:W-:-:S13]  /*0060*/  ISETP.GE.U32.AND P0, PT, R0, UR5, PT ;  /* 0x0000000500007c0c */ /* 0x002fda000bf06070 */
[----:B------:R-:W-:Y:S05]  /*0070*/  @P0 EXIT ;  /* 0x000000000000094d */ /* 0x000fea0003800000 */
[----:B------:R-:W0:Y:S01]  /*0080*/  LDC R9, c[0x0][0x38c] ;  /* 0x0000e300ff097b82 */ /* 0x000e220000000800 */
[----:B------:R-:W1:Y:S01]  /*0090*/  LDCU UR4, c[0x0][0x370] ;  /* 0x00006e00ff0477ac */ /* 0x000e620008000800 */
[----:B------:R-:W2:Y:S06]  /*00a0*/  LDCU.64 UR6, c[0x0][0x358] ;  /* 0x00006b00ff0677ac */ /* 0x000eac0008000a00 */
[----:B------:R-:W3:Y:S01]  /*00b0*/  LDC.64 R4, c[0x0][0x380] ;  /* 0x0000e000ff047b82 */ /* 0x000ee20000000a00 */
[----:B-1----:R-:W-:-:S07]  /*00c0*/  IMAD R7, R7, UR4, RZ ;  /* 0x0000000407077c24 */ /* 0x002fce000f8e02ff */
.L_x_1:
[----:B---3--:R-:W-:Y:S01]  /*00d0*/  IMAD.WIDE.U32 R2, R0, 0x4, R4 ;  /* 0x0000000400027825 */ /* 0x008fe200078e0004 */
[----:B------:R-:W-:-:S04]  /*00e0*/  IADD3 R0, PT, PT, R7, R0, RZ ;  /* 0x0000000007007210 */ /* 0x000fc80007ffe0ff */
[----:B0-2---:R1:W-:Y:S01]  /*00f0*/  STG.E desc[UR6][R2.64], R9 ;  /* 0x0000000902007986 */ /* 0x0053e2000c101906 */
[----:B------:R-:W-:-:S13]  /*0100*/  ISETP.GE.U32.AND P0, PT, R0, UR5, PT ;  /* 0x0000000500007c0c */ /* 0x000fda000bf06070 */
[----:B-1----:R-:W-:Y:S05]  /*0110*/  @!P0 BRA `(.L_x_1) ;  /* 0xfffffffc00ec8947 */ /* 0x002fea000383ffff */
[----:B------:R-:W-:Y:S05]  /*0120*/  EXIT ;  /* 0x000000000000794d */ /* 0x000fea0003800000 */
.L_x_2:
        /* <DEDUP_REMOVED lines=13> */
.L_x_39:


//--------------------- .text._Z13device_memsetIhEvPT_jS0_ --------------------------
	.section	.text._Z13device_memsetIhEvPT_jS0_,"ax",@progbits
	.align	128
        .global         _Z13device_memsetIhEvPT_jS0_
        .type           _Z13device_memsetIhEvPT_jS0_,@function
        .size           _Z13device_memsetIhEvPT_jS0_,(.L_x_40 - _Z13device_memsetIhEvPT_jS0_)
        .other          _Z13device_memsetIhEvPT_jS0_,@"STO_CUDA_ENTRY STV_DEFAULT"
_Z13device_memsetIhEvPT_jS0_:
.text._Z13device_memsetIhEvPT_jS0_:
        /* <DEDUP_REMOVED lines=8> */
[----:B------:R-:W0:Y:S01]  /*0080*/  LDC.U8 R7, c[0x0][0x38c] ;  /* 0x0000e300ff077b82 */ /* 0x000e220000000000 */
[----:B------:R-:W1:Y:S01]  /*0090*/  LDCU UR4, c[0x0][0x370] ;  /* 0x00006e00ff0477ac */ /* 0x000e620008000800 */
[----:B------:R-:W2:Y:S01]  /*00a0*/  LDCU.64 UR6, c[0x0][0x358] ;  /* 0x00006b00ff0677ac */ /* 0x000ea20008000a00 */
[----:B------:R-:W3:Y:S01]  /*00b0*/  LDCU.64 UR8, c[0x0][0x380] ;  /* 0x00007000ff0877ac */ /* 0x000ee20008000a00 */
[----:B-1----:R-:W-:-:S07]  /*00c0*/  IMAD R5, R5, UR4, RZ ;  /* 0x0000000405057c24 */ /* 0x002fce000f8e02ff */
.L_x_3:
[----:B-1-3--:R-:W-:Y:S02]  /*00d0*/  IADD3 R2, P0, PT, R0, UR8, RZ ;  /* 0x0000000800027c10 */ /* 0x00afe4000ff1e0ff */
[----:B------:R-:W-:-:S03]  /*00e0*/  IADD3 R0, PT, PT, R5, R0, RZ ;  /* 0x0000000005007210 */ /* 0x000fc60007ffe0ff */
[----:B------:R-:W-:Y:S01]  /*00f0*/  IMAD.X R3, RZ, RZ, UR9, P0 ;  /* 0x00000009ff037e24 */ /* 0x000fe200080e06ff */
[----:B------:R-:W-:-:S04]  /*0100*/  ISETP.GE.U32.AND P0, PT, R0, UR5, PT ;  /* 0x0000000500007c0c */ /* 0x000fc8000bf06070 */
[----:B0-2---:R1:W-:Y:S09]  /*0110*/  STG.E.U8 desc[UR6][R2.64], R7 ;  /* 0x0000000702007986 */ /* 0x0053f2000c101106 */
[----:B------:R-:W-:Y:S05]  /*0120*/  @!P0 BRA `(.L_x_3) ;  /* 0xfffffffc00e88947 */ /* 0x000fea000383ffff */
[----:B------:R-:W-:Y:S05]  /*0130*/  EXIT ;  /* 0x000000000000794d */ /* 0x000fea0003800000 */
.L_x_4:
        /* <DEDUP_REMOVED lines=12> */
.L_x_40:


//--------------------- .text._Z19counting_sort_placePhPKhjPj --------------------------
	.section	.text._Z19counting_sort_placePhPKhjPj,"ax",@progbits
	.align	128
        .global         _Z19counting_sort_placePhPKhjPj
        .type           _Z19counting_sort_placePhPKhjPj,@function
        .size           _Z19counting_sort_placePhPKhjPj,(.L_x_41 - _Z19counting_sort_placePhPKhjPj)
        .other          _Z19counting_sort_placePhPKhjPj,@"STO_CUDA_ENTRY STV_DEFAULT"
_Z19counting_sort_placePhPKhjPj:
.text._Z19counting_sort_placePhPKhjPj:
        /* <DEDUP_REMOVED lines=8> */
[----:B------:R-:W0:Y:S01]  /*0080*/  LDC.64 R8, c[0x0][0x398] ;  /* 0x0000e600ff087b82 */ /* 0x000e220000000a00 */
[----:B------:R-:W1:Y:S01]  /*0090*/  LDCU UR4, c[0x0][0x370] ;  /* 0x00006e00ff0477ac */ /* 0x000e620008000800 */
[----:B------:R-:W2:Y:S01]  /*00a0*/  LDCU.64 UR6, c[0x0][0x358] ;  /* 0x00006b00ff0677ac */ /* 0x000ea20008000a00 */
[----:B------:R-:W3:Y:S01]  /*00b0*/  LDCU.128 UR8, c[0x0][0x380] ;  /* 0x00007000ff0877ac */ /* 0x000ee20008000c00 */
[----:B-1----:R-:W-:-:S07]  /*00c0*/  IMAD R11, R11, UR4, RZ ;  /* 0x000000040b0b7c24 */ /* 0x002fce000f8e02ff */
.L_x_5:
[----:B---3--:R-:W-:-:S05]  /*00d0*/  IADD3 R4, P0, PT, R0, UR10, RZ ;  /* 0x0000000a00047c10 */ /* 0x008fca000ff1e0ff */
[----:B-1----:R-:W-:-:S06]  /*00e0*/  IMAD.X R5, RZ, RZ, UR11, P0 ;  /* 0x0000000bff057e24 */ /* 0x002fcc00080e06ff */
[----:B--2---:R-:W0:Y:S01]  /*00f0*/  LDG.E.U8 R5, desc[UR6][R4.64] ;  /* 0x0000000604057981 */ /* 0x004e22000c1e1100 */
[----:B------:R-:W-:Y:S02]  /*0100*/  IMAD.MOV.U32 R13, RZ, RZ, 0x1 ;  /* 0x00000001ff0d7424 */ /* 0x000fe400078e00ff */
[----:B0-----:R-:W-:-:S06]  /*0110*/  IMAD.WIDE.U32 R2, R5, 0x4, R8 ;  /* 0x0000000405027825 */ /* 0x001fcc00078e0008 */
[----:B------:R-:W2:Y:S01]  /*0120*/  ATOMG.E.ADD.STRONG.GPU PT, R2, desc[UR6][R2.64], R13 ;  /* 0x8000000d020279a8 */ /* 0x000ea200081ef106 */
[----:B------:R-:W-:Y:S02]  /*0130*/  IADD3 R0, PT, PT, R11, R0, RZ ;  /* 0x000000000b007210 */ /* 0x000fe40007ffe0ff */
[----:B--2---:R-:W-:-:S04]  /*0140*/  IADD3 R6, P0, PT, R2, UR8, RZ ;  /* 0x0000000802067c10 */ /* 0x004fc8000ff1e0ff */
[----:B------:R-:W-:Y:S02]  /*0150*/  IADD3.X R7, PT, PT, RZ, UR9, RZ, P0, !PT ;  /* 0x00000009ff077c10 */ /* 0x000fe400087fe4ff */
[----:B------:R-:W-:-:S03]  /*0160*/  ISETP.GE.U32.AND P0, PT, R0, UR5, PT ;  /* 0x0000000500007c0c */ /* 0x000fc6000bf06070 */
[----:B------:R1:W-:Y:S10]  /*0170*/  STG.E.U8 desc[UR6][R6.64], R5 ;  /* 0x0000000506007986 */ /* 0x0003f4000c101106 */
[----:B------:R-:W-:Y:S05]  /*0180*/  @!P0 BRA `(.L_x_5) ;  /* 0xfffffffc00d08947 */ /* 0x000fea000383ffff */
[----:B------:R-:W-:Y:S05]  /*0190*/  EXIT ;  /* 0x000000000000794d */ /* 0x000fea0003800000 */
.L_x_6:
        /* <DEDUP_REMOVED lines=14> */
.L_x_41:


//--------------------- .text._Z4scanPj           --------------------------
	.section	.text._Z4scanPj,"ax",@progbits
	.align	128
        .global         _Z4scanPj
        .type           _Z4scanPj,@function
        .size           _Z4scanPj,(.L_x_42 - _Z4scanPj)
        .other          _Z4scanPj,@"STO_CUDA_ENTRY STV_DEFAULT"
_Z4scanPj:
.text._Z4scanPj:
[----:B------:R-:W-:Y:S01]  /*0000*/  LDC R1, c[0x0][0x37c] ;  /* 0x0000df00ff017b82 */ /* 0x000fe20000000800 */
[----:B------:R-:W0:Y:S07]  /*0010*/  S2R R0, SR_TID.X ;  /* 0x0000000000007919 */ /* 0x000e2e0000002100 */
[----:B------:R-:W0:Y:S01]  /*0020*/  LDC.64 R2, c[0x0][0x380] ;  /* 0x0000e000ff027b82 */ /* 0x000e220000000a00 */
[----:B------:R-:W1:Y:S01]  /*0030*/  LDCU.64 UR4, c[0x0][0x358] ;  /* 0x00006b00ff0477ac */ /* 0x000e620008000a00 */
[----:B0-----:R-:W-:-:S05]  /*0040*/  IMAD.WIDE.U32 R2, R0, 0x4, R2 ;  /* 0x0000000400027825 */ /* 0x001fca00078e0002 */
[----:B-1----:R-:W2:Y:S04]  /*0050*/  LDG.E R9, desc[UR4][R2.64] ;  /* 0x0000000402097981 */ /* 0x002ea8000c1e1900 */
[----:B------:R-:W3:Y:S01]  /*0060*/  LDG.E R11, desc[UR4][R2.64+0x200] ;  /* 0x00020004020b7981 */ /* 0x000ee2000c1e1900 */
[----:B------:R-:W-:Y:S01]  /*0070*/  MOV R5, 0x400 ;  /* 0x0000040000057802 */ /* 0x000fe20000000f00 */
[C---:B------:R-:W-:Y:S01]  /*0080*/  VIADD R7, R0.reuse, 0x80 ;  /* 0x0000008000077836 */ /* 0x040fe20000000000 */
[C---:B------:R-:W-:Y:S01]  /*0090*/  ISETP.GT.U32.AND P5, PT, R0.reuse, 0x7f, PT ;  /* 0x0000007f0000780c */ /* 0x040fe20003fa4070 */
[----:B------:R-:W0:Y:S01]  /*00a0*/  S2R R4, SR_CgaCtaId ;  /* 0x0000000000047919 */ /* 0x000e220000008800 */
[----:B------:R-:W-:Y:S01]  /*00b0*/  ISETP.GT.U32.AND P4, PT, R0, 0x3f, PT ;  /* 0x0000003f0000780c */ /* 0x000fe20003f84070 */
[----:B------:R-:W-:Y:S01]  /*00c0*/  BSSY.RECONVERGENT B0, `(.L_x_7) ;  /* 0x0000045000007945 */ /* 0x000fe20003800200 */
[----:B------:R-:W-:-:S02]  /*00d0*/  LEA.HI R6, R7, R0, RZ, 0x1b ;  /* 0x0000000007067211 */ /* 0x000fc400078fd8ff */
[C---:B------:R-:W-:Y:S02]  /*00e0*/  ISETP.GT.U32.AND P3, PT, R0.reuse, 0x1f, PT ;  /* 0x0000001f0000780c */ /* 0x040fe40003f64070 */
[C---:B------:R-:W-:Y:S02]  /*00f0*/  ISETP.GT.U32.AND P2, PT, R0.reuse, 0xf, PT ;  /* 0x0000000f0000780c */ /* 0x040fe40003f44070 */
[C---:B------:R-:W-:Y:S02]  /*0100*/  ISETP.GT.U32.AND P1, PT, R0.reuse, 0x7, PT ;  /* 0x000000070000780c */ /* 0x040fe40003f24070 */
[C---:B------:R-:W-:Y:S01]  /*0110*/  ISETP.GT.U32.AND P0, PT, R0.reuse, 0x3, PT ;  /* 0x000000030000780c */ /* 0x040fe20003f04070 */
[C---:B------:R-:W-:Y:S01]  /*0120*/  @!P5 IMAD.SHL.U32 R8, R0.reuse, 0x2, RZ ;  /* 0x000000020008d824 */ /* 0x040fe200078e00ff */
[C---:B------:R-:W-:Y:S01]  /*0130*/  ISETP.GT.U32.AND P6, PT, R0.reuse, 0x1, PT ;  /* 0x000000010000780c */ /* 0x040fe20003fc4070 */
[----:B------:R-:W-:-:S03]  /*0140*/  @!P4 IMAD.SHL.U32 R12, R0, 0x4, RZ ;  /* 0x00000004000cc824 */ /* 0x000fc600078e00ff */
[----:B------:R-:W-:-:S04]  /*0150*/  @!P5 IADD3 R13, PT, PT, -R8, 0xfe, RZ ;  /* 0x000000fe080dd810 */ /* 0x000fc80007ffe1ff */
[----:B------:R-:W-:Y:S02]  /*0160*/  @!P5 LEA.HI R8, R13, -R8, RZ, 0x1b ;  /* 0x800000080d08d211 */ /* 0x000fe400078fd8ff */
[----:B------:R-:W-:-:S04]  /*0170*/  @!P4 IADD3 R13, PT, PT, -R12, 0xfc, RZ ;  /* 0x000000fc0c0dc810 */ /* 0x000fc80007ffe1ff */
[----:B------:R-:W-:Y:S02]  /*0180*/  @!P4 LEA.HI R12, R13, -R12, RZ, 0x1b ;  /* 0x8000000c0d0cc211 */ /* 0x000fe400078fd8ff */
[----:B0-----:R-:W-:Y:S02]  /*0190*/  LEA R5, R4, R5, 0x18 ;  /* 0x0000000504057211 */ /* 0x001fe400078ec0ff */
[----:B------:R-:W-:-:S03]  /*01a0*/  LEA.HI R4, R0, R0, RZ, 0x1b ;  /* 0x0000000000047211 */ /* 0x000fc600078fd8ff */
[--C-:B------:R-:W-:Y:S02]  /*01b0*/  IMAD R6, R6, 0x4, R5.reuse ;  /* 0x0000000406067824 */ /* 0x100fe400078e0205 */
[--C-:B------:R-:W-:Y:S02]  /*01c0*/  IMAD R4, R4, 0x4, R5.reuse ;  /* 0x0000000404047824 */ /* 0x100fe400078e0205 */
[--C-:B------:R-:W-:Y:S02]  /*01d0*/  @!P5 IMAD R8, R8, 0x4, R5.reuse ;  /* 0x000000040808d824 */ /* 0x100fe400078e0205 */
[----:B------:R-:W-:Y:S01]  /*01e0*/  @!P4 IMAD R12, R12, 0x4, R5 ;  /* 0x000000040c0cc824 */ /* 0x000fe200078e0205 */
[----:B--2---:R-:W-:Y:S04]  /*01f0*/  STS [R4], R9 ;  /* 0x0000000904007388 */ /* 0x004fe80000000800 */
[----:B---3--:R0:W-:Y:S01]  /*0200*/  STS [R6+0x200], R11 ;  /* 0x0002000b06007388 */ /* 0x0081e20000000800 */
[----:B------:R-:W-:Y:S01]  /*0210*/  BAR.SYNC.DEFER_BLOCKING 0x0 ;  /* 0x0000000000007b1d */ /* 0x000fe20000010000 */
[----:B0-----:R-:W-:-:S05]  /*0220*/  @!P3 IMAD.SHL.U32 R11, R0, 0x8, RZ ;  /* 0x00000008000bb824 */ /* 0x001fca00078e00ff */
[----:B------:R-:W-:-:S04]  /*0230*/  @!P3 IADD3 R14, PT, PT, -R11, 0xf8, RZ ;  /* 0x000000f80b0eb810 */ /* 0x000fc80007ffe1ff */
[----:B------:R-:W-:-:S05]  /*0240*/  @!P3 LEA.HI R14, R14, -R11, RZ, 0x1b ;  /* 0x8000000b0e0eb211 */ /* 0x000fca00078fd8ff */
[----:B------:R-:W-:Y:S01]  /*0250*/  @!P3 IMAD R14, R14, 0x4, R5 ;  /* 0x000000040e0eb824 */ /* 0x000fe200078e0205 */
[----:B------:R-:W-:Y:S04]  /*0260*/  @!P5 LDS R7, [R8+0x3f8] ;  /* 0x0003f8000807d984 */ /* 0x000fe80000000800 */
[----:B------:R-:W0:Y:S02]  /*0270*/  @!P5 LDS R10, [R8+0x3fc] ;  /* 0x0003fc00080ad984 */ /* 0x000e240000000800 */
[----:B0-----:R-:W-:-:S05]  /*0280*/  @!P5 IMAD.IADD R7, R7, 0x1, R10 ;  /* 0x000000010707d824 */ /* 0x001fca00078e020a */
[----:B------:R-:W-:Y:S01]  /*0290*/  @!P5 STS [R8+0x3fc], R7 ;  /* 0x0003fc070800d388 */ /* 0x000fe20000000800 */
[----:B------:R-:W-:Y:S06]  /*02a0*/  BAR.SYNC.DEFER_BLOCKING 0x0 ;  /* 0x0000000000007b1d */ /* 0x000fec0000010000 */
[----:B------:R-:W-:Y:S04]  /*02b0*/  @!P4 LDS R9, [R12+0x3f4] ;  /* 0x0003f4000c09c984 */ /* 0x000fe80000000800 */
[----:B------:R-:W0:Y:S02]  /*02c0*/  @!P4 LDS R10, [R12+0x3fc] ;  /* 0x0003fc000c0ac984 */ /* 0x000e240000000800 */
[----:B0-----:R-:W-:-:S02]  /*02d0*/  @!P4 IMAD.IADD R9, R9, 0x1, R10 ;  /* 0x000000010909c824 */ /* 0x001fc400078e020a */
[----:B------:R-:W-:-:S03]  /*02e0*/  @!P2 IMAD.SHL.U32 R10, R0, 0x10, RZ ;  /* 0x00000010000aa824 */ /* 0x000fc600078e00ff */
[----:B------:R-:W-:Y:S02]  /*02f0*/  @!P4 STS [R12+0x3fc], R9 ;  /* 0x0003fc090c00c388 */ /* 0x000fe40000000800 */
[----:B------:R-:W-:Y:S01]  /*0300*/  @!P2 IADD3 R11, PT, PT, -R10, 0xf0, RZ ;  /* 0x000000f00a0ba810 */ /* 0x000fe20007ffe1ff */
[----:B------:R-:W-:Y:S03]  /*0310*/  BAR.SYNC.DEFER_BLOCKING 0x0 ;  /* 0x0000000000007b1d */ /* 0x000fe60000010000 */
[----:B------:R-:W-:-:S05]  /*0320*/  @!P2 LEA.HI R10, R11, -R10, RZ, 0x1b ;  /* 0x8000000a0b0aa211 */ /* 0x000fca00078fd8ff */
[----:B------:R-:W-:Y:S01]  /*0330*/  @!P2 IMAD R10, R10, 0x4, R5 ;  /* 0x000000040a0aa824 */ /* 0x000fe200078e0205 */
[----:B------:R-:W-:Y:S04]  /*0340*/  @!P3 LDS R7, [R14+0x3ec] ;  /* 0x0003ec000e07b984 */ /* 0x000fe80000000800 */
[----:B------:R-:W0:Y:S02]  /*0350*/  @!P3 LDS R8, [R14+0x3fc] ;  /* 0x0003fc000e08b984 */ /* 0x000e240000000800 */
[----:B0-----:R-:W-:-:S05]  /*0360*/  @!P3 IMAD.IADD R7, R7, 0x1, R8 ;  /* 0x000000010707b824 */ /* 0x001fca00078e0208 */
[----:B------:R0:W-:Y:S01]  /*0370*/  @!P3 STS [R14+0x3fc], R7 ;  /* 0x0003fc070e00b388 */ /* 0x0001e20000000800 */
[----:B------:R-:W-:Y:S01]  /*0380*/  BAR.SYNC.DEFER_BLOCKING 0x0 ;  /* 0x0000000000007b1d */ /* 0x000fe20000010000 */
[----:B0-----:R-:W-:-:S05]  /*0390*/  P2R R7, PR, RZ, 0x40 ;  /* 0x00000040ff077803 */ /* 0x001fca0000000000 */
[----:B------:R-:W-:Y:S04]  /*03a0*/  @!P2 LDS R8, [R10+0x3dc] ;  /* 0x0003dc000a08a984 */ /* 0x000fe80000000800 */
[----:B------:R-:W0:Y:S02]  /*03b0*/  @!P2 LDS R9, [R10+0x3fc] ;  /* 0x0003fc000a09a984 */ /* 0x000e240000000800 */
[----:B0-----:R-:W-:Y:S02]  /*03c0*/  @!P2 IMAD.IADD R9, R8, 0x1, R9 ;  /* 0x000000010809a824 */ /* 0x001fe400078e0209 */
[----:B------:R-:W-:-:S03]  /*03d0*/  @!P1 IMAD R8, R0, -0x84, R5 ;  /* 0xffffff7c00089824 */ /* 0x000fc600078e0205 */
[----:B------:R-:W-:Y:S01]  /*03e0*/  @!P2 STS [R10+0x3fc], R9 ;  /* 0x0003fc090a00a388 */ /* 0x000fe20000000800 */
[----:B------:R-:W-:Y:S06]  /*03f0*/  BAR.SYNC.DEFER_BLOCKING 0x0 ;  /* 0x0000000000007b1d */ /* 0x000fec0000010000 */
[----:B------:R-:W-:Y:S04]  /*0400*/  @!P1 LDS R11, [R8+0x3d8] ;  /* 0x0003d800080b9984 */ /* 0x000fe80000000800 */
[----:B------:R-:W0:Y:S02]  /*0410*/  @!P1 LDS R12, [R8+0x418] ;  /* 0x00041800080c9984 */ /* 0x000e240000000800 */
[----:B0-----:R-:W-:-:S05]  /*0420*/  @!P1 IADD3 R11, PT, PT, R11, R12, RZ ;  /* 0x0000000c0b0b9210 */ /* 0x001fca0007ffe0ff */
[----:B------:R0:W-:Y:S01]  /*0430*/  @!P1 STS [R8+0x418], R11 ;  /* 0x0004180b08009388 */ /* 0x0001e20000000800 */
[----:B------:R-:W-:Y:S06]  /*0440*/  BAR.SYNC.DEFER_BLOCKING 0x0 ;  /* 0x0000000000007b1d */ /* 0x000fec0000010000 */
[----:B------:R-:W-:Y:S05]  /*0450*/  @P0 BRA `(.L_x_8) ;  /* 0x00000000002c0947 */ /* 0x000fea0003800000 */
[----:B------:R-:W-:-:S05]  /*0460*/  IMAD.SHL.U32 R7, R0, 0x40, RZ ;  /* 0x0000004000077824 */ /* 0x000fca00078e00ff */
[C---:B------:R-:W-:Y:S02]  /*0470*/  IADD3 R10, PT, PT, -R7.reuse, 0xc0, RZ ;  /* 0x000000c0070a7810 */ /* 0x040fe40007ffe1ff */
[----:B0-----:R-:W-:Y:S02]  /*0480*/  IADD3 R8, PT, PT, -R7, 0xe0, RZ ;  /* 0x000000e007087810 */ /* 0x001fe40007ffe1ff */
[-C--:B------:R-:W-:Y:S02]  /*0490*/  LEA.HI R10, R10, -R7.reuse, RZ, 0x1b ;  /* 0x800000070a0a7211 */ /* 0x080fe400078fd8ff */
[----:B------:R-:W-:-:S03]  /*04a0*/  LEA.HI R8, R8, -R7, RZ, 0x1b ;  /* 0x8000000708087211 */ /* 0x000fc600078fd8ff */
[--C-:B------:R-:W-:Y:S02]  /*04b0*/  IMAD R10, R10, 0x4, R5.reuse ;  /* 0x000000040a0a7824 */ /* 0x100fe400078e0205 */
[----:B------:R-:W-:-:S04]  /*04c0*/  IMAD R8, R8, 0x4, R5 ;  /* 0x0000000408087824 */ /* 0x000fc800078e0205 */
[----:B------:R-:W-:Y:S04]  /*04d0*/  LDS R10, [R10+0x37c] ;  /* 0x00037c000a0a7984 */ /* 0x000fe80000000800 */
[----:B------:R-:W0:Y:S02]  /*04e0*/  LDS R7, [R8+0x3fc] ;  /* 0x0003fc0008077984 */ /* 0x000e240000000800 */
[----:B0-----:R-:W-:-:S05]  /*04f0*/  IMAD.IADD R7, R10, 0x1, R7 ;  /* 0x000000010a077824 */ /* 0x001fca00078e0207 */
[----:B------:R1:W-:Y:S02]  /*0500*/  STS [R8+0x3fc], R7 ;  /* 0x0003fc0708007388 */ /* 0x0003e40000000800 */
.L_x_8:
[----:B------:R-:W-:Y:S05]  /*0510*/  BSYNC.RECONVERGENT B0 ;  /* 0x0000000000007941 */ /* 0x000fea0003800200 */
.L_x_7:
[----:B------:R-:W-:Y:S06]  /*0520*/  BAR.SYNC.DEFER_BLOCKING 0x0 ;  /* 0x0000000000007b1d */ /* 0x000fec0000010000 */
[----:B------:R-:W-:Y:S04]  /*0530*/  BSSY.RECONVERGENT B0, `(.L_x_9) ;  /* 0x000000d000007945 */ /* 0x000fe80003800200 */
[----:B------:R-:W-:Y:S05]  /*0540*/  @P6 BRA `(.L_x_10) ;  /* 0x00000000002c6947 */ /* 0x000fea0003800000 */
[----:B-1----:R-:W-:-:S05]  /*0550*/  IMAD.SHL.U32 R7, R0, 0x80, RZ ;  /* 0x0000008000077824 */ /* 0x002fca00078e00ff */
        /* <DEDUP_REMOVED lines=10> */
.L_x_10:
[----:B------:R-:W-:Y:S05]  /*0600*/  BSYNC.RECONVERGENT B0 ;  /* 0x0000000000007941 */ /* 0x000fea0003800200 */
.L_x_9:
[----:B------:R-:W-:Y:S01]  /*0610*/  BAR.SYNC.DEFER_BLOCKING 0x0 ;  /* 0x0000000000007b1d */ /* 0x000fe20000010000 */
[----:B------:R-:W-:-:S05]  /*0620*/  ISETP.NE.AND P6, PT, R0, RZ, PT ;  /* 0x000000ff0000720c */ /* 0x000fca0003fc5270 */
[----:B------:R-:W-:Y:S08]  /*0630*/  BSSY.RECONVERGENT B0, `(.L_x_11) ;  /* 0x000001d000007945 */ /* 0x000ff00003800200 */
[----:B-12---:R-:W-:Y:S04]  /*0640*/  @!P6 LDS R7, [R5+0x208] ;  /* 0x000208000507e984 */ /* 0x006fe80000000800 */
[----:B0-----:R-:W0:Y:S02]  /*0650*/  @!P6 LDS R8, [R5+0x418] ;  /* 0x000418000508e984 */ /* 0x001e240000000800 */
[----:B0-----:R-:W-:-:S05]  /*0660*/  @!P6 IMAD.IADD R8, R7, 0x1, R8 ;  /* 0x000000010708e824 */ /* 0x001fca00078e0208 */
[----:B------:R-:W-:Y:S01]  /*0670*/  @!P6 STS [R5+0x418], R8 ;  /* 0x000418080500e388 */ /* 0x000fe20000000800 */
[----:B------:R-:W-:Y:S06]  /*0680*/  BAR.SYNC.DEFER_BLOCKING 0x0 ;  /* 0x0000000000007b1d */ /* 0x000fec0000010000 */
[----:B------:R-:W-:Y:S02]  /*0690*/  @!P6 STS [R5+0x418], RZ ;  /* 0x000418ff0500e388 */ /* 0x000fe40000000800 */
[----:B------:R-:W-:Y:S06]  /*06a0*/  BAR.SYNC.DEFER_BLOCKING 0x0 ;  /* 0x0000000000007b1d */ /* 0x000fec0000010000 */
[----:B------:R-:W0:Y:S04]  /*06b0*/  @!P6 LDS R10, [R5+0x418] ;  /* 0x00041800050ae984 */ /* 0x000e280000000800 */
[----:B------:R-:W1:Y:S04]  /*06c0*/  @!P6 LDS R7, [R5+0x208] ;  /* 0x000208000507e984 */ /* 0x000e680000000800 */
[----:B0-----:R0:W-:Y:S01]  /*06d0*/  @!P6 STS [R5+0x208], R10 ;  /* 0x0002080a0500e388 */ /* 0x0011e20000000800 */
[----:B-1----:R-:W-:-:S02]  /*06e0*/  @!P6 IMAD.IADD R12, R10, 0x1, R7 ;  /* 0x000000010a0ce824 */ /* 0x002fc400078e0207 */
[----:B------:R-:W-:-:S03]  /*06f0*/  @!P1 IMAD R7, R0, -0x84, R5 ;  /* 0xffffff7c00079824 */ /* 0x000fc600078e0205 */
[----:B------:R0:W-:Y:S01]  /*0700*/  @!P6 STS [R5+0x418], R12 ;  /* 0x0004180c0500e388 */ /* 0x0001e20000000800 */
[----:B------:R-:W-:Y:S01]  /*0710*/  BAR.SYNC.DEFER_BLOCKING 0x0 ;  /* 0x0000000000007b1d */ /* 0x000fe20000010000 */
[----:B------:R-:W-:-:S13]  /*0720*/  ISETP.GT.U32.AND P6, PT, R0, 0x1, PT ;  /* 0x000000010000780c */ /* 0x000fda0003fc4070 */
[----:B0-----:R-:W-:Y:S05]  /*0730*/  @P6 BRA `(.L_x_12) ;  /* 0x0000000000306947 */ /* 0x001fea0003800000 */
[----:B------:R-:W-:-:S04]  /*0740*/  SHF.L.U32 R8, R0, 0x7, RZ ;  /* 0x0000000700087819 */ /* 0x000fc800000006ff */
[C---:B------:R-:W-:Y:S02]  /*0750*/  IADD3 R9, PT, PT, -R8.reuse, 0xe0, RZ ;  /* 0x000000e008097810 */ /* 0x040fe40007ffe1ff */
[----:B------:R-:W-:Y:S02]  /*0760*/  IADD3 R11, PT, PT, -R8, 0xa0, RZ ;  /* 0x000000a0080b7810 */ /* 0x000fe40007ffe1ff */
[-C--:B------:R-:W-:Y:S02]  /*0770*/  LEA.HI R10, R9, -R8.reuse, RZ, 0x1b ;  /* 0x80000008090a7211 */ /* 0x080fe400078fd8ff */
[----:B------:R-:W-:-:S03]  /*0780*/  LEA.HI R8, R11, -R8, RZ, 0x1b ;  /* 0x800000080b087211 */ /* 0x000fc600078fd8ff */
[--C-:B------:R-:W-:Y:S02]  /*0790*/  IMAD R10, R10, 0x4, R5.reuse ;  /* 0x000000040a0a7824 */ /* 0x100fe400078e0205 */
[----:B------:R-:W-:-:S03]  /*07a0*/  IMAD R11, R8, 0x4, R5 ;  /* 0x00000004080b7824 */ /* 0x000fc600078e0205 */
[----:B------:R-:W-:Y:S04]  /*07b0*/  LDS R8, [R10+0x3fc] ;  /* 0x0003fc000a087984 */ /* 0x000fe80000000800 */
[----:B------:R-:W0:Y:S02]  /*07c0*/  LDS R9, [R11+0x2fc] ;  /* 0x0002fc000b097984 */ /* 0x000e240000000800 */
[----:B0-----:R-:W-:-:S05]  /*07d0*/  IMAD.IADD R9, R8, 0x1, R9 ;  /* 0x0000000108097824 */ /* 0x001fca00078e0209 */
[----:B------:R0:W-:Y:S04]  /*07e0*/  STS [R10+0x3fc], R9 ;  /* 0x0003fc090a007388 */ /* 0x0001e80000000800 */
[----:B------:R0:W-:Y:S02]  /*07f0*/  STS [R11+0x2fc], R8 ;  /* 0x0002fc080b007388 */ /* 0x0001e40000000800 */
.L_x_12:
[----:B------:R-:W-:Y:S05]  /*0800*/  BSYNC.RECONVERGENT B0 ;  /* 0x0000000000007941 */ /* 0x000fea0003800200 */
.L_x_11:
[----:B------:R-:W-:Y:S06]  /*0810*/  BAR.SYNC.DEFER_BLOCKING 0x0 ;  /* 0x0000000000007b1d */ /* 0x000fec0000010000 */
[----:B------:R-:W-:Y:S04]  /*0820*/  BSSY.RECONVERGENT B0, `(.L_x_13) ;  /* 0x000000e000007945 */ /* 0x000fe80003800200 */
[----:B------:R-:W-:Y:S05]  /*0830*/  @P0 BRA `(.L_x_14) ;  /* 0x0000000000300947 */ /* 0x000fea0003800000 */
[----:B0-----:R-:W-:-:S05]  /*0840*/  IMAD.SHL.U32 R8, R0, 0x40, RZ ;  /* 0x0000004000087824 */ /* 0x001fca00078e00ff */
        /* <DEDUP_REMOVED lines=11> */
.L_x_14:
[----:B------:R-:W-:Y:S05]  /*0900*/  BSYNC.RECONVERGENT B0 ;  /* 0x0000000000007941 */ /* 0x000fea0003800200 */
.L_x_13:
[----:B------:R-:W-:Y:S06]  /*0910*/  BAR.SYNC.DEFER_BLOCKING 0x0 ;  /* 0x0000000000007b1d */ /* 0x000fec0000010000 */
[----:B------:R-:W-:Y:S01]  /*0920*/  BSSY.RECONVERGENT B0, `(.L_x_15) ;  /* 0x0000011000007945 */ /* 0x000fe20003800200 */
[----:B01----:R-:W0:Y:S04]  /*0930*/  @!P1 LDS R8, [R7+0x418] ;  /* 0x0004180007089984 */ /* 0x003e280000000800 */
[----:B------:R-:W1:Y:S04]  /*0940*/  @!P1 LDS R9, [R7+0x3d8] ;  /* 0x0003d80007099984 */ /* 0x000e680000000800 */
[----:B0-----:R0:W-:Y:S01]  /*0950*/  @!P1 STS [R7+0x3d8], R8 ;  /* 0x0003d80807009388 */ /* 0x0011e20000000800 */
[----:B-1----:R-:W-:-:S05]  /*0960*/  @!P1 IMAD.IADD R10, R8, 0x1, R9 ;  /* 0x00000001080a9824 */ /* 0x002fca00078e0209 */
[----:B------:R0:W-:Y:S01]  /*0970*/  @!P1 STS [R7+0x418], R10 ;  /* 0x0004180a07009388 */ /* 0x0001e20000000800 */
[----:B------:R-:W-:Y:S06]  /*0980*/  BAR.SYNC.DEFER_BLOCKING 0x0 ;  /* 0x0000000000007b1d */ /* 0x000fec0000010000 */
[----:B------:R-:W-:Y:S05]  /*0990*/  @P2 BRA `(.L_x_16) ;  /* 0x0000000000242947 */ /* 0x000fea0003800000 */
[----:B0-----:R-:W-:-:S05]  /*09a0*/  IMAD.SHL.U32 R7, R0, 0x10, RZ ;  /* 0x0000001000077824 */ /* 0x001fca00078e00ff */
[----:B------:R-:W-:-:S04]  /*09b0*/  IADD3 R8, PT, PT, -R7, 0xf0, RZ ;  /* 0x000000f007087810 */ /* 0x000fc80007ffe1ff */
[----:B------:R-:W-:-:S05]  /*09c0*/  LEA.HI R8, R8, -R7, RZ, 0x1b ;  /* 0x8000000708087211 */ /* 0x000fca00078fd8ff */
[----:B------:R-:W-:-:S05]  /*09d0*/  IMAD R9, R8, 0x4, R5 ;  /* 0x0000000408097824 */ /* 0x000fca00078e0205 */
[----:B------:R-:W0:Y:S04]  /*09e0*/  LDS R7, [R9+0x3fc] ;  /* 0x0003fc0009077984 */ /* 0x000e280000000800 */
[----:B------:R-:W1:Y:S04]  /*09f0*/  LDS R8, [R9+0x3dc] ;  /* 0x0003dc0009087984 */ /* 0x000e680000000800 */
[----:B0-----:R2:W-:Y:S01]  /*0a00*/  STS [R9+0x3dc], R7 ;  /* 0x0003dc0709007388 */ /* 0x0015e20000000800 */
[----:B-1----:R-:W-:-:S05]  /*0a10*/  IADD3 R8, PT, PT, R7, R8, RZ ;  /* 0x0000000807087210 */ /* 0x002fca0007ffe0ff */
[----:B------:R2:W-:Y:S02]  /*0a20*/  STS [R9+0x3fc], R8 ;  /* 0x0003fc0809007388 */ /* 0x0005e40000000800 */
.L_x_16:
[----:B------:R-:W-:Y:S05]  /*0a30*/  BSYNC.RECONVERGENT B0 ;  /* 0x0000000000007941 */ /* 0x000fea0003800200 */
.L_x_15:
[----:B------:R-:W-:Y:S06]  /*0a40*/  BAR.SYNC.DEFER_BLOCKING 0x0 ;  /* 0x0000000000007b1d */ /* 0x000fec0000010000 */
[----:B------:R-:W-:Y:S04]  /*0a50*/  BSSY.RECONVERGENT B0, `(.L_x_17) ;  /* 0x000000b000007945 */ /* 0x000fe80003800200 */
[----:B------:R-:W-:Y:S05]  /*0a60*/  @P3 BRA `(.L_x_18) ;  /* 0x0000000000243947 */ /* 0x000fea0003800000 */
[----:B0-2---:R-:W-:-:S05]  /*0a70*/  IMAD.SHL.U32 R7, R0, 0x8, RZ ;  /* 0x0000000800077824 */ /* 0x005fca00078e00ff */
[----:B------:R-:W-:-:S04]  /*0a80*/  IADD3 R8, PT, PT, -R7, 0xf8, RZ ;  /* 0x000000f807087810 */ /* 0x000fc80007ffe1ff */
[----:B------:R-:W-:-:S05]  /*0a90*/  LEA.HI R8, R8, -R7, RZ, 0x1b ;  /* 0x8000000708087211 */ /* 0x000fca00078fd8ff */
[----:B------:R-:W-:-:S05]  /*0aa0*/  IMAD R9, R8, 0x4, R5 ;  /* 0x0000000408097824 */ /* 0x000fca00078e0205 */
[----:B------:R-:W0:Y:S04]  /*0ab0*/  LDS R7, [R9+0x3fc] ;  /* 0x0003fc0009077984 */ /* 0x000e280000000800 */
[----:B------:R-:W1:Y:S04]  /*0ac0*/  LDS R8, [R9+0x3ec] ;  /* 0x0003ec0009087984 */ /* 0x000e680000000800 */
[----:B0-----:R3:W-:Y:S01]  /*0ad0*/  STS [R9+0x3ec], R7 ;  /* 0x0003ec0709007388 */ /* 0x0017e20000000800 */
[----:B-1----:R-:W-:-:S05]  /*0ae0*/  IMAD.IADD R8, R7, 0x1, R8 ;  /* 0x0000000107087824 */ /* 0x002fca00078e0208 */
[----:B------:R3:W-:Y:S02]  /*0af0*/  STS [R9+0x3fc], R8 ;  /* 0x0003fc0809007388 */ /* 0x0007e40000000800 */
.L_x_18:
[----:B------:R-:W-:Y:S05]  /*0b00*/  BSYNC.RECONVERGENT B0 ;  /* 0x0000000000007941 */ /* 0x000fea0003800200 */
.L_x_17:
[----:B------:R-:W-:Y:S06]  /*0b10*/  BAR.SYNC.DEFER_BLOCKING 0x0 ;  /* 0x0000000000007b1d */ /* 0x000fec0000010000 */
[----:B------:R-:W-:Y:S04]  /*0b20*/  BSSY.RECONVERGENT B0, `(.L_x_19) ;  /* 0x000000b000007945 */ /* 0x000fe80003800200 */
[----:B------:R-:W-:Y:S05]  /*0b30*/  @P4 BRA `(.L_x_20) ;  /* 0x0000000000244947 */ /* 0x000fea0003800000 */
[----:B0-23--:R-:W-:-:S05]  /*0b40*/  IMAD.SHL.U32 R7, R0, 0x4, RZ ;  /* 0x0000000400077824 */ /* 0x00dfca00078e00ff */
        /* <DEDUP_REMOVED lines=8> */
.L_x_20:
[----:B------:R-:W-:Y:S05]  /*0bd0*/  BSYNC.RECONVERGENT B0 ;  /* 0x0000000000007941 */ /* 0x000fea0003800200 */
.L_x_19:
[----:B------:R-:W-:Y:S06]  /*0be0*/  BAR.SYNC.DEFER_BLOCKING 0x0 ;  /* 0x0000000000007b1d */ /* 0x000fec0000010000 */
[----:B------:R-:W-:Y:S04]  /*0bf0*/  BSSY.RECONVERGENT B0, `(.L_x_21) ;  /* 0x000000b000007945 */ /* 0x000fe80003800200 */
[----:B------:R-:W-:Y:S05]  /*0c00*/  @P5 BRA `(.L_x_22) ;  /* 0x0000000000245947 */ /* 0x000fea0003800000 */
[----:B------:R-:W-:-:S05]  /*0c10*/  IMAD.SHL.U32 R0, R0, 0x2, RZ ;  /* 0x0000000200007824 */ /* 0x000fca00078e00ff */
[----:B0-234-:R-:W-:-:S04]  /*0c20*/  IADD3 R7, PT, PT, -R0, 0xfe, RZ ;  /* 0x000000fe00077810 */ /* 0x01dfc80007ffe1ff */
[----:B------:R-:W-:-:S05]  /*0c30*/  LEA.HI R0, R7, -R0, RZ, 0x1b ;  /* 0x8000000007007211 */ /* 0x000fca00078fd8ff */
[----:B------:R-:W-:-:S05]  /*0c40*/  IMAD R7, R0, 0x4, R5 ;  /* 0x0000000400077824 */ /* 0x000fca00078e0205 */
[----:B------:R-:W0:Y:S04]  /*0c50*/  LDS R0, [R7+0x3fc] ;  /* 0x0003fc0007007984 */ /* 0x000e280000000800 */
[----:B------:R-:W1:Y:S04]  /*0c60*/  LDS R5, [R7+0x3f8] ;  /* 0x0003f80007057984 */ /* 0x000e680000000800 */
[----:B0-----:R0:W-:Y:S01]  /*0c70*/  STS [R7+0x3f8], R0 ;  /* 0x0003f80007007388 */ /* 0x0011e20000000800 */
[----:B-1----:R-:W-:-:S05]  /*0c80*/  IMAD.IADD R5, R0, 0x1, R5 ;  /* 0x0000000100057824 */ /* 0x002fca00078e0205 */
[----:B------:R0:W-:Y:S02]  /*0c90*/  STS [R7+0x3fc], R5 ;  /* 0x0003fc0507007388 */ /* 0x0001e40000000800 */
.L_x_22:
[----:B------:R-:W-:Y:S05]  /*0ca0*/  BSYNC.RECONVERGENT B0 ;  /* 0x0000000000007941 */ /* 0x000fea0003800200 */
.L_x_21:
[----:B------:R-:W-:Y:S06]  /*0cb0*/  BAR.SYNC.DEFER_BLOCKING 0x0 ;  /* 0x0000000000007b1d */ /* 0x000fec0000010000 */
[----:B0-----:R-:W0:Y:S04]  /*0cc0*/  LDS R5, [R4] ;  /* 0x0000000004057984 */ /* 0x001e280000000800 */
[----:B--234-:R-:W1:Y:S04]  /*0cd0*/  LDS R7, [R6+0x200] ;  /* 0x0002000006077984 */ /* 0x01ce680000000800 */
[----:B0-----:R-:W-:Y:S04]  /*0ce0*/  STG.E desc[UR4][R2.64], R5 ;  /* 0x0000000502007986 */ /* 0x001fe8000c101904 */
[----:B-1----:R-:W-:Y:S01]  /*0cf0*/  STG.E desc[UR4][R2.64+0x200], R7 ;  /* 0x0002000702007986 */ /* 0x002fe2000c101904 */
[----:B------:R-:W-:Y:S05]  /*0d00*/  EXIT ;  /* 0x000000000000794d */ /* 0x000fea0003800000 */
.L_x_23:
        /* <DEDUP_REMOVED lines=15> */
.L_x_42:


//--------------------- .text._Z9histogramPjPKhj  --------------------------
	.section	.text._Z9histogramPjPKhj,"ax",@progbits
	.align	128
        .global         _Z9histogramPjPKhj
        .type           _Z9histogramPjPKhj,@function
        .size           _Z9histogramPjPKhj,(.L_x_43 - _Z9histogramPjPKhj)
        .other          _Z9histogramPjPKhj,@"STO_CUDA_ENTRY STV_DEFAULT"
_Z9histogramPjPKhj:
.text._Z9histogramPjPKhj:
[----:B------:R-:W-:Y:S01]  /*0000*/  LDC R1, c[0x0][0x37c] ;  /* 0x0000df00ff017b82 */ /* 0x000fe20000000800 */
[----:B------:R-:W0:Y:S01]  /*0010*/  S2R R0, SR_TID.X ;  /* 0x0000000000007919 */ /* 0x000e220000002100 */
[----:B------:R-:W-:Y:S01]  /*0020*/  BSSY.RECONVERGENT B0, `(.L_x_24) ;  /* 0x0000040000007945 */ /* 0x000fe20003800200 */
[----:B0-----:R-:W-:-:S13]  /*0030*/  ISETP.GT.U32.AND P0, PT, R0, 0xff, PT ;  /* 0x000000ff0000780c */ /* 0x001fda0003f04070 */
[----:B------:R-:W-:Y:S05]  /*0040*/  @P0 BRA `(.L_x_25) ;  /* 0x0000000000f40947 */ /* 0x000fea0003800000 */
[----:B------:R-:W0:Y:S01]  /*0050*/  LDC R10, c[0x0][0x360] ;  /* 0x0000d800ff0a7b82 */ /* 0x000e220000000800 */
[----:B------:R-:W-:Y:S01]  /*0060*/  BSSY.RECONVERGENT B1, `(.L_x_26) ;  /* 0x000002b000017945 */ /* 0x000fe20003800200 */
[----:B0-----:R-:W0:Y:S01]  /*0070*/  I2F.U32.RP R7, R10 ;  /* 0x0000000a00077306 */ /* 0x001e220000209000 */
[----:B------:R-:W-:Y:S01]  /*0080*/  IMAD.IADD R4, R0, 0x1, R10 ;  /* 0x0000000100047824 */ /* 0x000fe200078e020a */
[----:B------:R-:W-:-:S04]  /*0090*/  ISETP.NE.U32.AND P2, PT, R10, RZ, PT ;  /* 0x000000ff0a00720c */ /* 0x000fc80003f45070 */
[C---:B------:R-:W-:Y:S02]  /*00a0*/  ISETP.GE.U32.AND P0, PT, R4.reuse, 0x100, PT ;  /* 0x000001000400780c */ /* 0x040fe40003f06070 */
[----:B------:R-:W-:Y:S02]  /*00b0*/  VIMNMX.U32 R5, PT, PT, R4, 0x100, !PT ;  /* 0x0000010004057848 */ /* 0x000fe40007fe0000 */
[----:B------:R-:W-:-:S04]  /*00c0*/  SEL R6, RZ, 0x1, P0 ;  /* 0x00000001ff067807 */ /* 0x000fc80000000000 */
[----:B------:R-:W-:Y:S01]  /*00d0*/  IADD3 R5, PT, PT, R5, -R4, -R6 ;  /* 0x8000000405057210 */ /* 0x000fe20007ffe806 */
[----:B0-----:R-:W0:Y:S02]  /*00e0*/  MUFU.RCP R7, R7 ;  /* 0x0000000700077308 */ /* 0x001e240000001000 */
[----:B0-----:R-:W-:-:S06]  /*00f0*/  VIADD R2, R7, 0xffffffe ;  /* 0x0ffffffe07027836 */ /* 0x001fcc0000000000 */
[----:B------:R0:W1:Y:S02]  /*0100*/  F2I.FTZ.U32.TRUNC.NTZ R3, R2 ;  /* 0x0000000200037305 */ /* 0x000064000021f000 */
[----:B0-----:R-:W-:Y:S02]  /*0110*/  HFMA2 R2, -RZ, RZ, 0, 0 ;  /* 0x00000000ff027431 */ /* 0x001fe400000001ff */
[----:B-1----:R-:W-:-:S04]  /*0120*/  IMAD.MOV R9, RZ, RZ, -R3 ;  /* 0x000000ffff097224 */ /* 0x002fc800078e0a03 */
[----:B------:R-:W-:-:S04]  /*0130*/  IMAD R9, R9, R10, RZ ;  /* 0x0000000a09097224 */ /* 0x000fc800078e02ff */
[----:B------:R-:W-:-:S06]  /*0140*/  IMAD.HI.U32 R8, R3, R9, R2 ;  /* 0x0000000903087227 */ /* 0x000fcc00078e0002 */
[----:B------:R-:W-:-:S04]  /*0150*/  IMAD.HI.U32 R3, R8, R5, RZ ;  /* 0x0000000508037227 */ /* 0x000fc800078e00ff */
[----:B------:R-:W-:-:S04]  /*0160*/  IMAD.MOV R2, RZ, RZ, -R3 ;  /* 0x000000ffff027224 */ /* 0x000fc800078e0a03 */
[----:B------:R-:W-:-:S05]  /*0170*/  IMAD R5, R10, R2, R5 ;  /* 0x000000020a057224 */ /* 0x000fca00078e0205 */
[----:B------:R-:W-:-:S13]  /*0180*/  ISETP.GE.U32.AND P0, PT, R5, R10, PT ;  /* 0x0000000a0500720c */ /* 0x000fda0003f06070 */
[----:B------:R-:W-:Y:S02]  /*0190*/  @P0 IMAD.IADD R5, R5, 0x1, -R10 ;  /* 0x0000000105050824 */ /* 0x000fe400078e0a0a */
[----:B------:R-:W-:-:S03]  /*01a0*/  @P0 VIADD R3, R3, 0x1 ;  /* 0x0000000103030836 */ /* 0x000fc60000000000 */
[----:B------:R-:W-:-:S13]  /*01b0*/  ISETP.GE.U32.AND P1, PT, R5, R10, PT ;  /* 0x0000000a0500720c */ /* 0x000fda0003f26070 */
[----:B------:R-:W-:Y:S02]  /*01c0*/  @P1 IADD3 R3, PT, PT, R3, 0x1, RZ ;  /* 0x0000000103031810 */ /* 0x000fe40007ffe0ff */
[----:B------:R-:W-:-:S05]  /*01d0*/  @!P2 LOP3.LUT R3, RZ, R10, RZ, 0x33, !PT ;  /* 0x0000000aff03a212 */ /* 0x000fca00078e33ff */
[----:B------:R-:W-:-:S05]  /*01e0*/  IMAD.IADD R3, R6, 0x1, R3 ;  /* 0x0000000106037824 */ /* 0x000fca00078e0203 */
[C---:B------:R-:W-:Y:S02]  /*01f0*/  LOP3.LUT R2, R3.reuse, 0x3, RZ, 0xc0, !PT ;  /* 0x0000000303027812 */ /* 0x040fe400078ec0ff */
[----:B------:R-:W-:Y:S02]  /*0200*/  ISETP.GE.U32.AND P1, PT, R3, 0x3, PT ;  /* 0x000000030300780c */ /* 0x000fe40003f26070 */
[----:B------:R-:W-:Y:S01]  /*0210*/  ISETP.NE.AND P0, PT, R2, 0x3, PT ;  /* 0x000000030200780c */ /* 0x000fe20003f05270 */
[----:B------:R-:W-:-:S12]  /*0220*/  IMAD.MOV.U32 R2, RZ, RZ, R0 ;  /* 0x000000ffff027224 */ /* 0x000fd800078e0000 */
[----:B------:R-:W-:Y:S05]  /*0230*/  @!P0 BRA `(.L_x_27) ;  /* 0x0000000000348947 */ /* 0x000fea0003800000 */
[----:B------:R-:W0:Y:S01]  /*0240*/  S2UR UR5, SR_CgaCtaId ;  /* 0x00000000000579c3 */ /* 0x000e220000008800 */
[----:B------:R-:W-:Y:S01]  /*0250*/  VIADD R2, R3, 0x1 ;  /* 0x0000000103027836 */ /* 0x000fe20000000000 */
[----:B------:R-:W-:-:S04]  /*0260*/  UMOV UR4, 0x400 ;  /* 0x0000040000047882 */ /* 0x000fc80000000000 */
[----:B------:R-:W-:-:S04]  /*0270*/  LOP3.LUT R3, R2, 0x3, RZ, 0xc0, !PT ;  /* 0x0000000302037812 */ /* 0x000fc800078ec0ff */
[C---:B------:R-:W-:Y:S01]  /*0280*/  IADD3 R4, PT, PT, -R3.reuse, RZ, RZ ;  /* 0x000000ff03047210 */ /* 0x040fe20007ffe1ff */
[----:B------:R-:W-:Y:S01]  /*0290*/  IMAD R2, R3, R10, R0 ;  /* 0x0000000a03027224 */ /* 0x000fe200078e0200 */
[----:B0-----:R-:W-:-:S06]  /*02a0*/  ULEA UR4, UR5, UR4, 0x18 ;  /* 0x0000000405047291 */ /* 0x001fcc000f8ec0ff */
[----:B------:R-:W-:-:S07]  /*02b0*/  LEA R3, R0, UR4, 0x2 ;  /* 0x0000000400037c11 */ /* 0x000fce000f8e10ff */
.L_x_28:
[----:B------:R-:W-:Y:S01]  /*02c0*/  VIADD R4, R4, 0x1 ;  /* 0x0000000104047836 */ /* 0x000fe20000000000 */
[----:B------:R0:W-:Y:S04]  /*02d0*/  STS [R3], RZ ;  /* 0x000000ff03007388 */ /* 0x0001e80000000800 */
[----:B------:R-:W-:Y:S01]  /*02e0*/  ISETP.NE.AND P0, PT, R4, RZ, PT ;  /* 0x000000ff0400720c */ /* 0x000fe20003f05270 */
[----:B0-----:R-:W-:-:S12]  /*02f0*/  IMAD R3, R10, 0x4, R3 ;  /* 0x000000040a037824 */ /* 0x001fd800078e0203 */
[----:B------:R-:W-:Y:S05]  /*0300*/  @P0 BRA `(.L_x_28) ;  /* 0xfffffffc00ec0947 */ /* 0x000fea000383ffff */
.L_x_27:
[----:B------:R-:W-:Y:S05]  /*0310*/  BSYNC.RECONVERGENT B1 ;  /* 0x0000000000017941 */ /* 0x000fea0003800200 */
.L_x_26:
[----:B------:R-:W-:Y:S05]  /*0320*/  @!P1 BRA `(.L_x_25) ;  /* 0x00000000003c9947 */ /* 0x000fea0003800000 */
[----:B------:R-:W0:Y:S01]  /*0330*/  S2UR UR5, SR_CgaCtaId ;  /* 0x00000000000579c3 */ /* 0x000e220000008800 */
[----:B------:R-:W-:Y:S02]  /*0340*/  UMOV UR4, 0x400 ;  /* 0x0000040000047882 */ /* 0x000fe40000000000 */
[----:B0-----:R-:W-:-:S06]  /*0350*/  ULEA UR4, UR5, UR4, 0x18 ;  /* 0x0000000405047291 */ /* 0x001fcc000f8ec0ff */
[----:B------:R-:W-:-:S07]  /*0360*/  LEA R3, R2, UR4, 0x2 ;  /* 0x0000000402037c11 */ /* 0x000fce000f8e10ff */
.L_x_29:
[C-C-:B-1----:R-:W-:Y:S01]  /*0370*/  IMAD R4, R10.reuse, 0x4, R3.reuse ;  /* 0x000000040a047824 */ /* 0x142fe200078e0203 */
[C---:B------:R-:W-:Y:S01]  /*0380*/  LEA R5, R10.reuse, R3, 0x3 ;  /* 0x000000030a057211 */ /* 0x040fe200078e18ff */
[C---:B------:R-:W-:Y:S01]  /*0390*/  IMAD R6, R10.reuse, 0xc, R3 ;  /* 0x0000000c0a067824 */ /* 0x040fe200078e0203 */
[----:B------:R0:W-:Y:S01]  /*03a0*/  STS [R3], RZ ;  /* 0x000000ff03007388 */ /* 0x0001e20000000800 */
[----:B------:R-:W-:-:S03]  /*03b0*/  IMAD R2, R10, 0x4, R2 ;  /* 0x000000040a027824 */ /* 0x000fc600078e0202 */
[----:B------:R1:W-:Y:S02]  /*03c0*/  STS [R4], RZ ;  /* 0x000000ff04007388 */ /* 0x0003e40000000800 */
[----:B------:R-:W-:Y:S02]  /*03d0*/  ISETP.GE.U32.AND P0, PT, R2, 0x100, PT ;  /* 0x000001000200780c */ /* 0x000fe40003f06070 */
[----:B------:R1:W-:Y:S01]  /*03e0*/  STS [R5], RZ ;  /* 0x000000ff05007388 */ /* 0x0003e20000000800 */
[----:B0-----:R-:W-:-:S03]  /*03f0*/  IMAD R3, R10, 0x10, R3 ;  /* 0x000000100a037824 */ /* 0x001fc600078e0203 */
[----:B------:R1:W-:Y:S07]  /*0400*/  STS [R6], RZ ;  /* 0x000000ff06007388 */ /* 0x0003ee0000000800 */
[----:B------:R-:W-:Y:S05]  /*0410*/  @!P0 BRA `(.L_x_29) ;  /* 0xfffffffc00d48947 */ /* 0x000fea000383ffff */
.L_x_25:
[----:B------:R-:W-:Y:S05]  /*0420*/  BSYNC.RECONVERGENT B0 ;  /* 0x0000000000007941 */ /* 0x000fea0003800200 */
.L_x_24:
[----:B------:R-:W0:Y:S01]  /*0430*/  S2UR UR4, SR_CTAID.X ;  /* 0x00000000000479c3 */ /* 0x000e220000002500 */
[----:B------:R-:W2:Y:S01]  /*0440*/  LDCU UR5, c[0x0][0x390] ;  /* 0x00007200ff0577ac */ /* 0x000ea20008000800 */
[----:B------:R-:W-:Y:S06]  /*0450*/  BSSY.RECONVERGENT B0, `(.L_x_30) ;  /* 0x0000016000007945 */ /* 0x000fec0003800200 */
[----:B------:R-:W-:Y:S01]  /*0460*/  BAR.SYNC.DEFER_BLOCKING 0x0 ;  /* 0x0000000000007b1d */ /* 0x000fe20000010000 */
[----:B------:R-:W-:-:S07]  /*0470*/  ISETP.GT.U32.AND P0, PT, R0, 0xff, PT ;  /* 0x000000ff0000780c */ /* 0x000fce0003f04070 */
[----:B------:R-:W0:Y:S01]  /*0480*/  LDC R3, c[0x0][0x360] ;  /* 0x0000d800ff037b82 */ /* 0x000e220000000800 */
[----:B------:R-:W3:Y:S01]  /*0490*/  LDCU.64 UR6, c[0x0][0x358] ;  /* 0x00006b00ff0677ac */ /* 0x000ee20008000a00 */
[----:B------:R-:W4:Y:S01]  /*04a0*/  LDCU.64 UR8, c[0x0][0x388] ;  /* 0x00007100ff0877ac */ /* 0x000f220008000a00 */
[----:B0-----:R-:W-:-:S05]  /*04b0*/  IMAD R2, R3, UR4, R0 ;  /* 0x0000000403027c24 */ /* 0x001fca000f8e0200 */
[----:B--2---:R-:W-:-:S13]  /*04c0*/  ISETP.GE.U32.AND P1, PT, R2, UR5, PT ;  /* 0x0000000502007c0c */ /* 0x004fda000bf26070 */
[----:B---34-:R-:W-:Y:S05]  /*04d0*/  @P1 BRA `(.L_x_31) ;  /* 0x0000000000341947 */ /* 0x018fea0003800000 */
[----:B-1----:R-:W0:Y:S01]  /*04e0*/  S2R R5, SR_CgaCtaId ;  /* 0x0000000000057919 */ /* 0x002e220000008800 */
[----:B------:R-:W1:Y:S01]  /*04f0*/  LDCU UR4, c[0x0][0x370] ;  /* 0x00006e00ff0477ac */ /* 0x000e620008000800 */
[----:B------:R-:W-:Y:S01]  /*0500*/  MOV R4, 0x400 ;  /* 0x0000040000047802 */ /* 0x000fe20000000f00 */
[----:B-1----:R-:W-:-:S03]  /*0510*/  IMAD R7, R3, UR4, RZ ;  /* 0x0000000403077c24 */ /* 0x002fc6000f8e02ff */
[----:B0-----:R-:W-:-:S07]  /*0520*/  LEA R9, R5, R4, 0x18 ;  /* 0x0000000405097211 */ /* 0x001fce00078ec0ff */
.L_x_32:
[----:B------:R-:W-:-:S05]  /*0530*/  IADD3 R4, P1, PT, R2, UR8, RZ ;  /* 0x0000000802047c10 */ /* 0x000fca000ff3e0ff */
[----:B------:R-:W-:-:S05]  /*0540*/  IMAD.X R5, RZ, RZ, UR9, P1 ;  /* 0x00000009ff057e24 */ /* 0x000fca00088e06ff */
[----:B------:R-:W2:Y:S01]  /*0550*/  LDG.E.U8 R4, desc[UR6][R4.64] ;  /* 0x0000000604047981 */ /* 0x000ea2000c1e1100 */
[----:B------:R-:W-:-:S05]  /*0560*/  IMAD.IADD R2, R7, 0x1, R2 ;  /* 0x0000000107027824 */ /* 0x000fca00078e0202 */
[----:B------:R-:W-:Y:S02]  /*0570*/  ISETP.GE.U32.AND P1, PT, R2, UR5, PT ;  /* 0x0000000502007c0c */ /* 0x000fe4000bf26070 */
[----:B0-2---:R-:W-:-:S05]  /*0580*/  LEA R6, R4, R9, 0x2 ;  /* 0x0000000904067211 */ /* 0x005fca00078e10ff */
[----:B------:R0:W-:Y:S06]  /*0590*/  ATOMS.POPC.INC.32 RZ, [R6+URZ] ;  /* 0x0000000006ff7f8c */ /* 0x0001ec000d8000ff */
[----:B------:R-:W-:Y:S05]  /*05a0*/  @!P1 BRA `(.L_x_32) ;  /* 0xfffffffc00e09947 */ /* 0x000fea000383ffff */
.L_x_31:
[----:B------:R-:W-:Y:S05]  /*05b0*/  BSYNC.RECONVERGENT B0 ;  /* 0x0000000000007941 */ /* 0x000fea0003800200 */
.L_x_30:
[----:B------:R-:W-:Y:S06]  /*05c0*/  BAR.SYNC.DEFER_BLOCKING 0x0 ;  /* 0x0000000000007b1d */ /* 0x000fec0000010000 */
[----:B------:R-:W-:Y:S05]  /*05d0*/  @P0 EXIT ;  /* 0x000000000000094d */ /* 0x000fea0003800000 */
[----:B------:R-:W2:Y:S01]  /*05e0*/  I2F.U32.RP R8, R3 ;  /* 0x0000000300087306 */ /* 0x000ea20000209000 */
[----:B------:R-:W-:Y:S01]  /*05f0*/  IMAD.IADD R2, R0, 0x1, R3 ;  /* 0x0000000100027824 */ /* 0x000fe200078e0203 */
[----:B------:R-:W-:Y:S01]  /*0600*/  ISETP.NE.U32.AND P2, PT, R3, RZ, PT ;  /* 0x000000ff0300720c */ /* 0x000fe20003f45070 */
[----:B------:R-:W-:Y:S03]  /*0610*/  BSSY.RECONVERGENT B0, `(.L_x_33) ;  /* 0x000002b000007945 */ /* 0x000fe60003800200 */
[C---:B------:R-:W-:Y:S02]  /*0620*/  ISETP.GE.U32.AND P0, PT, R2.reuse, 0x100, PT ;  /* 0x000001000200780c */ /* 0x040fe40003f06070 */
[----:B------:R-:W-:Y:S01]  /*0630*/  VIMNMX.U32 R7, PT, PT, R2, 0x100, !PT ;  /* 0x0000010002077848 */ /* 0x000fe20007fe0000 */
[----:B--2---:R-:W1:Y:S02]  /*0640*/  MUFU.RCP R8, R8 ;  /* 0x0000000800087308 */ /* 0x004e640000001000 */
[----:B-1----:R-:W-:-:S06]  /*0650*/  VIADD R4, R8, 0xffffffe ;  /* 0x0ffffffe08047836 */ /* 0x002fcc0000000000 */
[----:B------:R1:W0:Y:S02]  /*0660*/  F2I.FTZ.U32.TRUNC.NTZ R5, R4 ;  /* 0x0000000400057305 */ /* 0x000224000021f000 */
[----:B-1----:R-:W-:Y:S01]  /*0670*/  IMAD.MOV.U32 R4, RZ, RZ, RZ ;  /* 0x000000ffff047224 */ /* 0x002fe200078e00ff */
[----:B0-----:R-:W-:-:S05]  /*0680*/  IADD3 R6, PT, PT, RZ, -R5, RZ ;  /* 0x80000005ff067210 */ /* 0x001fca0007ffe0ff */
[----:B------:R-:W-:Y:S01]  /*0690*/  IMAD R9, R6, R3, RZ ;  /* 0x0000000306097224 */ /* 0x000fe200078e02ff */
[----:B------:R-:W-:-:S03]  /*06a0*/  SEL R6, RZ, 0x1, P0 ;  /* 0x00000001ff067807 */ /* 0x000fc60000000000 */
[----:B------:R-:W-:Y:S01]  /*06b0*/  IMAD.HI.U32 R5, R5, R9, R4 ;  /* 0x0000000905057227 */ /* 0x000fe200078e0004 */
[----:B------:R-:W-:-:S05]  /*06c0*/  IADD3 R2, PT, PT, R7, -R2, -R6 ;  /* 0x8000000207027210 */ /* 0x000fca0007ffe806 */
[----:B------:R-:W-:-:S05]  /*06d0*/  IMAD.HI.U32 R5, R5, R2, RZ ;  /* 0x0000000205057227 */ /* 0x000fca00078e00ff */
[----:B------:R-:W-:-:S05]  /*06e0*/  IADD3 R4, PT, PT, -R5, RZ, RZ ;  /* 0x000000ff05047210 */ /* 0x000fca0007ffe1ff */
        /* <DEDUP_REMOVED lines=10> */
[----:B------:R-:W-:-:S13]  /*0790*/  ISETP.NE.AND P0, PT, R4, 0x3, PT ;  /* 0x000000030400780c */ /* 0x000fda0003f05270 */
[----:B------:R-:W-:Y:S05]  /*07a0*/  @!P0 BRA `(.L_x_34) ;  /* 0x0000000000448947 */ /* 0x000fea0003800000 */
[----:B------:R-:W0:Y:S01]  /*07b0*/  S2UR UR5, SR_CgaCtaId ;  /* 0x00000000000579c3 */ /* 0x000e220000008800 */
[----:B------:R-:W-:Y:S01]  /*07c0*/  VIADD R2, R2, 0x1 ;  /* 0x0000000102027836 */ /* 0x000fe20000000000 */
[----:B------:R-:W-:-:S04]  /*07d0*/  UMOV UR4, 0x400 ;  /* 0x0000040000047882 */ /* 0x000fc80000000000 */
[----:B------:R-:W-:Y:S02]  /*07e0*/  LOP3.LUT R2, R2, 0x3, RZ, 0xc0, !PT ;  /* 0x0000000302027812 */ /* 0x000fe400078ec0ff */
[----:B------:R-:W1:Y:S02]  /*07f0*/  LDC.64 R4, c[0x0][0x380] ;  /* 0x0000e000ff047b82 */ /* 0x000e640000000a00 */
[----:B------:R-:W-:Y:S01]  /*0800*/  IADD3 R7, PT, PT, -R2, RZ, RZ ;  /* 0x000000ff02077210 */ /* 0x000fe20007ffe1ff */
[----:B0-----:R-:W-:-:S06]  /*0810*/  ULEA UR4, UR5, UR4, 0x18 ;  /* 0x0000000405047291 */ /* 0x001fcc000f8ec0ff */
[C---:B------:R-:W-:Y:S01]  /*0820*/  LEA R6, R0.reuse, UR4, 0x2 ;  /* 0x0000000400067c11 */ /* 0x040fe2000f8e10ff */
[----:B-1----:R-:W-:-:S04]  /*0830*/  IMAD.WIDE.U32 R4, R0, 0x4, R4 ;  /* 0x0000000400047825 */ /* 0x002fc800078e0004 */
[----:B------:R-:W-:-:S07]  /*0840*/  IMAD R0, R2, R3, R0 ;  /* 0x0000000302007224 */ /* 0x000fce00078e0200 */
.L_x_35:
[----:B------:R0:W1:Y:S01]  /*0850*/  LDS R9, [R6] ;  /* 0x0000000006097984 */ /* 0x0000620000000800 */
[----:B------:R-:W-:-:S05]  /*0860*/  VIADD R7, R7, 0x1 ;  /* 0x0000000107077836 */ /* 0x000fca0000000000 */
[----:B------:R-:W-:Y:S01]  /*0870*/  ISETP.NE.AND P0, PT, R7, RZ, PT ;  /* 0x000000ff0700720c */ /* 0x000fe20003f05270 */
[C---:B0-----:R-:W-:Y:S01]  /*0880*/  IMAD R6, R3.reuse, 0x4, R6 ;  /* 0x0000000403067824 */ /* 0x041fe200078e0206 */
[----:B-1----:R0:W-:Y:S02]  /*0890*/  REDG.E.ADD.STRONG.GPU desc[UR6][R4.64], R9 ;  /* 0x000000090400798e */ /* 0x0021e4000c12e106 */
[----:B0-----:R-:W-:-:S09]  /*08a0*/  IMAD.WIDE.U32 R4, R3, 0x4, R4 ;  /* 0x0000000403047825 */ /* 0x001fd200078e0004 */
[----:B------:R-:W-:Y:S05]  /*08b0*/  @P0 BRA `(.L_x_35) ;  /* 0xfffffffc00e40947 */ /* 0x000fea000383ffff */
.L_x_34:
[----:B------:R-:W-:Y:S05]  /*08c0*/  BSYNC.RECONVERGENT B0 ;  /* 0x0000000000007941 */ /* 0x000fea0003800200 */
.L_x_33:
[----:B------:R-:W-:Y:S05]  /*08d0*/  @!P1 EXIT ;  /* 0x000000000000994d */ /* 0x000fea0003800000 */
[----:B------:R-:W0:Y:S01]  /*08e0*/  S2UR UR5, SR_CgaCtaId ;  /* 0x00000000000579c3 */ /* 0x000e220000008800 */
[----:B------:R-:W-:Y:S01]  /*08f0*/  UMOV UR4, 0x400 ;  /* 0x0000040000047882 */ /* 0x000fe20000000000 */
[C---:B------:R-:W-:Y:S01]  /*0900*/  LEA R2, R3.reuse, R0, 0x1 ;  /* 0x0000000003027211 */ /* 0x040fe200078e08ff */
[----:B------:R-:W-:Y:S02]  /*0910*/  IMAD R14, R3, 0x3, R0 ;  /* 0x00000003030e7824 */ /* 0x000fe400078e0200 */
[----:B------:R-:W-:-:S03]  /*0920*/  IMAD.IADD R15, R0, 0x1, R3 ;  /* 0x00000001000f7824 */ /* 0x000fc600078e0203 */
[----:B------:R-:W1:Y:S01]  /*0930*/  LDC.64 R4, c[0x0][0x380] ;  /* 0x0000e000ff047b82 */ /* 0x000e620000000a00 */
[----:B0-----:R-:W-:-:S06]  /*0940*/  ULEA UR4, UR5, UR4, 0x18 ;  /* 0x0000000405047291 */ /* 0x001fcc000f8ec0ff */
[----:B------:R-:W-:-:S07]  /*0950*/  LEA R16, R0, UR4, 0x2 ;  /* 0x0000000400107c11 */ /* 0x000fce000f8e10ff */
.L_x_36:
[C-C-:B------:R-:W-:Y:S01]  /*0960*/  IMAD R18, R3.reuse, 0x4, R16.reuse ;  /* 0x0000000403127824 */ /* 0x140fe200078e0210 */
[C---:B------:R-:W-:Y:S01]  /*0970*/  LEA R20, R3.reuse, R16, 0x3 ;  /* 0x0000001003147211 */ /* 0x040fe200078e18ff */
[----:B------:R-:W-:Y:S01]  /*0980*/  IMAD R22, R3, 0xc, R16 ;  /* 0x0000000c03167824 */ /* 0x000fe200078e0210 */
[----:B0-----:R0:W2:Y:S01]  /*0990*/  LDS R17, [R16] ;  /* 0x0000000010117984 */ /* 0x0010a20000000800 */
[----:B-1----:R-:W-:-:S03]  /*09a0*/  IMAD.WIDE.U32 R6, R0, 0x4, R4 ;  /* 0x0000000400067825 */ /* 0x002fc600078e0004 */
[----:B------:R-:W1:Y:S01]  /*09b0*/  LDS R19, [R18] ;  /* 0x0000000012137984 */ /* 0x000e620000000800 */
[----:B------:R-:W-:-:S03]  /*09c0*/  IMAD.WIDE.U32 R8, R15, 0x4, R4 ;  /* 0x000000040f087825 */ /* 0x000fc600078e0004 */
[----:B------:R-:W3:Y:S01]  /*09d0*/  LDS R21, [R20] ;  /* 0x0000000014157984 */ /* 0x000ee20000000800 */
[----:B------:R-:W-:-:S03]  /*09e0*/  IMAD.WIDE.U32 R10, R2, 0x4, R4 ;  /* 0x00000004020a7825 */ /* 0x000fc600078e0004 */
[----:B------:R-:W4:Y:S01]  /*09f0*/  LDS R23, [R22] ;  /* 0x0000000016177984 */ /* 0x000f220000000800 */
[----:B------:R-:W-:Y:S01]  /*0a00*/  IADD3 R0, PT, PT, R3, R0, R3 ;  /* 0x0000000003007210 */ /* 0x000fe20007ffe003 */
[----:B------:R-:W-:-:S03]  /*0a10*/  IMAD.WIDE.U32 R12, R14, 0x4, R4 ;  /* 0x000000040e0c7825 */ /* 0x000fc600078e0004 */
[----:B------:R-:W-:-:S04]  /*0a20*/  IADD3 R0, PT, PT, R3, R0, R3 ;  /* 0x0000000003007210 */ /* 0x000fc80007ffe003 */
[----:B------:R-:W-:Y:S01]  /*0a30*/  ISETP.GE.U32.AND P0, PT, R0, 0x100, PT ;  /* 0x000001000000780c */ /* 0x000fe20003f06070 */
[C---:B------:R-:W-:Y:S01]  /*0a40*/  IMAD R2, R3.reuse, 0x4, R2 ;  /* 0x0000000403027824 */ /* 0x040fe200078e0202 */
[C---:B------:R-:W-:Y:S01]  /*0a50*/  LEA R15, R3.reuse, R15, 0x2 ;  /* 0x0000000f030f7211 */ /* 0x040fe200078e10ff */
[C---:B------:R-:W-:Y:S02]  /*0a60*/  IMAD R14, R3.reuse, 0x4, R14 ;  /* 0x00000004030e7824 */ /* 0x040fe400078e020e */
[----:B0-----:R-:W-:Y:S01]  /*0a70*/  IMAD R16, R3, 0x10, R16 ;  /* 0x0000001003107824 */ /* 0x001fe200078e0210 */
[----:B--2---:R0:W-:Y:S04]  /*0a80*/  REDG.E.ADD.STRONG.GPU desc[UR6][R6.64], R17 ;  /* 0x000000110600798e */ /* 0x0041e8000c12e106 */
[----:B-1----:R0:W-:Y:S04]  /*0a90*/  REDG.E.ADD.STRONG.GPU desc[UR6][R8.64], R19 ;  /* 0x000000130800798e */ /* 0x0021e8000c12e106 */
[----:B---3--:R0:W-:Y:S04]  /*0aa0*/  REDG.E.ADD.STRONG.GPU desc[UR6][R10.64], R21 ;  /* 0x000000150a00798e */ /* 0x0081e8000c12e106 */
[----:B----4-:R0:W-:Y:S01]  /*0ab0*/  REDG.E.ADD.STRONG.GPU desc[UR6][R12.64], R23 ;  /* 0x000000170c00798e */ /* 0x0101e2000c12e106 */
[----:B------:R-:W-:Y:S05]  /*0ac0*/  @!P0 BRA `(.L_x_36) ;  /* 0xfffffffc00a48947 */ /* 0x000fea000383ffff */
[----:B------:R-:W-:Y:S05]  /*0ad0*/  EXIT ;  /* 0x000000000000794d */ /* 0x000fea0003800000 */
.L_x_37:
        /* <DEDUP_REMOVED lines=10> */
.L_x_43:


//--------------------- .nv.shared.reserved.0     --------------------------
	.section	.nv.shared.reserved.0,"aw",@nobits
	.weak		__nv_reservedSMEM_offset_0_alias
	.size		__nv_reservedSMEM_offset_0_alias, 0, 64
	.other		__nv_reservedSMEM_offset_0_alias,@"STO_CUDA_RESERVED_SHARED STV_DEFAULT"
__nv_reservedSMEM_offset_0_alias:
	.zero		0
	.zero		64


//--------------------- .nv.global                --------------------------
	.section	.nv.global,"aw",@nobits
.nv.global:
	.type		_ZN34_INTERNAL_87aa896e_4_k_cu_cc2048d96thrust24THRUST_300001_SM_1000_NS3seqE,@object
	.size		_ZN34_INTERNAL_87aa896e_4_k_cu_cc2048d96thrust24THRUST_300001_SM_1000_NS3seqE,(_ZN34_INTERNAL_87aa896e_4_k_cu_cc2048d94cuda3std3__48in_placeE - _ZN34_INTERNAL_87aa896e_4_k_cu_cc2048d96thrust24THRUST_300001_SM_1000_NS3seqE)
_ZN34_INTERNAL_87aa896e_4_k_cu_cc2048d96thrust24THRUST_300001_SM_1000_NS3seqE:
	.zero		1
	.type		_ZN34_INTERNAL_87aa896e_4_k_cu_cc2048d94cuda3std3__48in_placeE,@object
	.size		_ZN34_INTERNAL_87aa896e_4_k_cu_cc2048d94cuda3std3__48in_placeE,(_ZN34_INTERNAL_87aa896e_4_k_cu_cc2048d94cuda3std6ranges3__45__cpo4sizeE - _ZN34_INTERNAL_87aa896e_4_k_cu_cc2048d94cuda3std3__48in_placeE)
_ZN34_INTERNAL_87aa896e_4_k_cu_cc2048d94cuda3std3__48in_placeE:
	.zero		1
	.type		_ZN34_INTERNAL_87aa896e_4_k_cu_cc2048d94cuda3std6ranges3__45__cpo4sizeE,@object
	.size		_ZN34_INTERNAL_87aa896e_4_k_cu_cc2048d94cuda3std6ranges3__45__cpo4sizeE,(_ZN34_INTERNAL_87aa896e_4_k_cu_cc2048d96thrust24THRUST_300001_SM_1000_NS12placeholders2_3E - _ZN34_INTERNAL_87aa896e_4_k_cu_cc2048d94cuda3std6ranges3__45__cpo4sizeE)
_ZN34_INTERNAL_87aa896e_4_k_cu_cc2048d94cuda3std6ranges3__45__cpo4sizeE:
	.zero		1
	.type		_ZN34_INTERNAL_87aa896e_4_k_cu_cc2048d96thrust24THRUST_300001_SM_1000_NS12placeholders2_3E,@object
	.size		_ZN34_INTERNAL_87aa896e_4_k_cu_cc2048d96thrust24THRUST_300001_SM_1000_NS12placeholders2_3E,(_ZN34_INTERNAL_87aa896e_4_k_cu_cc2048d94cuda3std3__45__cpo6cbeginE - _ZN34_INTERNAL_87aa896e_4_k_cu_cc2048d96thrust24THRUST_300001_SM_1000_NS12placeholders2_3E)
_ZN34_INTERNAL_87aa896e_4_k_cu_cc2048d96thrust24THRUST_300001_SM_1000_NS12placeholders2_3E:
	.zero		1
	.type		_ZN34_INTERNAL_87aa896e_4_k_cu_cc2048d94cuda3std3__45__cpo6cbeginE,@object
	.size		_ZN34_INTERNAL_87aa896e_4_k_cu_cc2048d94cuda3std3__45__cpo6cbeginE,(_ZN34_INTERNAL_87aa896e_4_k_cu_cc2048d94cuda3std6ranges3__45__cpo6cbeginE - _ZN34_INTERNAL_87aa896e_4_k_cu_cc2048d94cuda3std3__45__cpo6cbeginE)
_ZN34_INTERNAL_87aa896e_4_k_cu_cc2048d94cuda3std3__45__cpo6cbeginE:
	.zero		1
	.type		_ZN34_INTERNAL_87aa896e_4_k_cu_cc2048d94cuda3std6ranges3__45__cpo6cbeginE,@object
	.size		_ZN34_INTERNAL_87aa896e_4_k_cu_cc2048d94cuda3std6ranges3__45__cpo6cbeginE,(_ZN34_INTERNAL_87aa896e_4_k_cu_cc2048d96thrust24THRUST_300001_SM_1000_NS12placeholders2_7E - _ZN34_INTERNAL_87aa896e_4_k_cu_cc2048d94cuda3std6ranges3__45__cpo6cbeginE)
_ZN34_INTERNAL_87aa896e_4_k_cu_cc2048d94cuda3std6ranges3__45__cpo6cbeginE:
	.zero		1
	.type		_ZN34_INTERNAL_87aa896e_4_k_cu_cc2048d96thrust24THRUST_300001_SM_1000_NS12placeholders2_7E,@object
	.size		_ZN34_INTERNAL_87aa896e_4_k_cu_cc2048d96thrust24THRUST_300001_SM_1000_NS12placeholders2_7E,(_ZN34_INTERNAL_87aa896e_4_k_cu_cc2048d94cuda3std3__45__cpo7crbeginE - _ZN34_INTERNAL_87aa896e_4_k_cu_cc2048d96thrust24THRUST_300001_SM_1000_NS12placeholders2_7E)
_ZN34_INTERNAL_87aa896e_4_k_cu_cc2048d96thrust24THRUST_300001_SM_1000_NS12placeholders2_7E:
	.zero		1
	.type		_ZN34_INTERNAL_87aa896e_4_k_cu_cc2048d94cuda3std3__45__cpo7crbeginE,@object
	.size		_ZN34_INTERNAL_87aa896e_4_k_cu_cc2048d94cuda3std3__45__cpo7crbeginE,(_ZN34_INTERNAL_87aa896e_4_k_cu_cc2048d94cuda3std6ranges3__45__cpo4nextE - _ZN34_INTERNAL_87aa896e_4_k_cu_cc2048d94cuda3std3__45__cpo7crbeginE)
_ZN34_INTERNAL_87aa896e_4_k_cu_cc2048d94cuda3std3__45__cpo7crbeginE:
	.zero		1
	.type		_ZN34_INTERNAL_87aa896e_4_k_cu_cc2048d94cuda3std6ranges3__45__cpo4nextE,@object
	.size		_ZN34_INTERNAL_87aa896e_4_k_cu_cc2048d94cuda3std6ranges3__45__cpo4nextE,(_ZN34_INTERNAL_87aa896e_4_k_cu_cc2048d94cuda3std6ranges3__45__cpo4swapE - _ZN34_INTERNAL_87aa896e_4_k_cu_cc2048d94cuda3std6ranges3__45__cpo4nextE)
_ZN34_INTERNAL_87aa896e_4_k_cu_cc2048d94cuda3std6ranges3__45__cpo4nextE:
	.zero		1
	.type		_ZN34_INTERNAL_87aa896e_4_k_cu_cc2048d94cuda3std6ranges3__45__cpo4swapE,@object
	.size		_ZN34_INTERNAL_87aa896e_4_k_cu_cc2048d94cuda3std6ranges3__45__cpo4swapE,(_ZN34_INTERNAL_87aa896e_4_k_cu_cc2048d96thrust24THRUST_300001_SM_1000_NS8cuda_cub10par_nosyncE - _ZN34_INTERNAL_87aa896e_4_k_cu_cc2048d94cuda3std6ranges3__45__cpo4swapE)
_ZN34_INTERNAL_87aa896e_4_k_cu_cc2048d94cuda3std6ranges3__45__cpo4swapE:
	.zero		1
	.type		_ZN34_INTERNAL_87aa896e_4_k_cu_cc2048d96thrust24THRUST_300001_SM_1000_NS8cuda_cub10par_nosyncE,@object
	.size		_ZN34_INTERNAL_87aa896e_4_k_cu_cc2048d96thrust24THRUST_300001_SM_1000_NS8cuda_cub10par_nosyncE,(_ZN34_INTERNAL_87aa896e_4_k_cu_cc2048d96thrust24THRUST_300001_SM_1000_NS12placeholders2_9E - _ZN34_INTERNAL_87aa896e_4_k_cu_cc2048d96thrust24THRUST_300001_SM_1000_NS8cuda_cub10par_nosyncE)
_ZN34_INTERNAL_87aa896e_4_k_cu_cc2048d96thrust24THRUST_300001_SM_1000_NS8cuda_cub10par_nosyncE:
	.zero		1
	.type		_ZN34_INTERNAL_87aa896e_4_k_cu_cc2048d96thrust24THRUST_300001_SM_1000_NS12placeholders2_9E,@object
	.size		_ZN34_INTERNAL_87aa896e_4_k_cu_cc2048d96thrust24THRUST_300001_SM_1000_NS12placeholders2_9E,(_ZN34_INTERNAL_87aa896e_4_k_cu_cc2048d94cuda3std3__436_GLOBAL__N__87aa896e_4_k_cu_cc2048d96ignoreE - _ZN34_INTERNAL_87aa896e_4_k_cu_cc2048d96thrust24THRUST_300001_SM_1000_NS12placeholders2_9E)
_ZN34_INTERNAL_87aa896e_4_k_cu_cc2048d96thrust24THRUST_300001_SM_1000_NS12placeholders2_9E:
	.zero		1
	.type		_ZN34_INTERNAL_87aa896e_4_k_cu_cc2048d94cuda3std3__436_GLOBAL__N__87aa896e_4_k_cu_cc2048d96ignoreE,@object
	.size		_ZN34_INTERNAL_87aa896e_4_k_cu_cc2048d94cuda3std3__436_GLOBAL__N__87aa896e_4_k_cu_cc2048d96ignoreE,(_ZN34_INTERNAL_87aa896e_4_k_cu_cc2048d94cuda3std6ranges3__45__cpo4dataE - _ZN34_INTERNAL_87aa896e_4_k_cu_cc2048d94cuda3std3__436_GLOBAL__N__87aa896e_4_k_cu_cc2048d96ignoreE)
_ZN34_INTERNAL_87aa896e_4_k_cu_cc2048d94cuda3std3__436_GLOBAL__N__87aa896e_4_k_cu_cc2048d96ignoreE:
	.zero		1
	.type		_ZN34_INTERNAL_87aa896e_4_k_cu_cc2048d94cuda3std6ranges3__45__cpo4dataE,@object
	.size		_ZN34_INTERNAL_87aa896e_4_k_cu_cc2048d94cuda3std6ranges3__45__cpo4dataE,(_ZN34_INTERNAL_87aa896e_4_k_cu_cc2048d96thrust24THRUST_300001_SM_1000_NS12placeholders2_1E - _ZN34_INTERNAL_87aa896e_4_k_cu_cc2048d94cuda3std6ranges3__45__cpo4dataE)
_ZN34_INTERNAL_87aa896e_4_k_cu_cc2048d94cuda3std6ranges3__45__cpo4dataE:
	.zero		1
	.type		_ZN34_INTERNAL_87aa896e_4_k_cu_cc2048d96thrust24THRUST_300001_SM_1000_NS12placeholders2_1E,@object
	.size		_ZN34_INTERNAL_87aa896e_4_k_cu_cc2048d96thrust24THRUST_300001_SM_1000_NS12placeholders2_1E,(_ZN34_INTERNAL_87aa896e_4_k_cu_cc2048d94cuda3std3__45__cpo5beginE - _ZN34_INTERNAL_87aa896e_4_k_cu_cc2048d96thrust24THRUST_300001_SM_1000_NS12placeholders2_1E)
_ZN34_INTERNAL_87aa896e_4_k_cu_cc2048d96thrust24THRUST_300001_SM_1000_NS12placeholders2_1E:
	.zero		1
	.type		_ZN34_INTERNAL_87aa896e_4_k_cu_cc2048d94cuda3std3__45__cpo5beginE,@object
	.size		_ZN34_INTERNAL_87aa896e_4_k_cu_cc2048d94cuda3std3__45__cpo5beginE,(_ZN34_INTERNAL_87aa896e_4_k_cu_cc2048d94cuda3std6ranges3__45__cpo5beginE - _ZN34_INTERNAL_87aa896e_4_k_cu_cc2048d94cuda3std3__45__cpo5beginE)
_ZN34_INTERNAL_87aa896e_4_k_cu_cc2048d94cuda3std3__45__cpo5beginE:
	.zero		1
	.type		_ZN34_INTERNAL_87aa896e_4_k_cu_cc2048d94cuda3std6ranges3__45__cpo5beginE,@object
	.size		_ZN34_INTERNAL_87aa896e_4_k_cu_cc2048d94cuda3std6ranges3__45__cpo5beginE,(_ZN34_INTERNAL_87aa896e_4_k_cu_cc2048d96thrust24THRUST_300001_SM_1000_NS12placeholders2_5E - _ZN34_INTERNAL_87aa896e_4_k_cu_cc2048d94cuda3std6ranges3__45__cpo5beginE)
_ZN34_INTERNAL_87aa896e_4_k_cu_cc2048d94cuda3std6ranges3__45__cpo5beginE:
	.zero		1
	.type		_ZN34_INTERNAL_87aa896e_4_k_cu_cc2048d96thrust24THRUST_300001_SM_1000_NS12placeholders2_5E,@object
	.size		_ZN34_INTERNAL_87aa896e_4_k_cu_cc2048d96thrust24THRUST_300001_SM_1000_NS12placeholders2_5E,(_ZN34_INTERNAL_87aa896e_4_k_cu_cc2048d94cuda3std3__45__cpo6rbeginE - _ZN34_INTERNAL_87aa896e_4_k_cu_cc2048d96thrust24THRUST_300001_SM_1000_NS12placeholders2_5E)
_ZN34_INTERNAL_87aa896e_4_k_cu_cc2048d96thrust24THRUST_300001_SM_1000_NS12placeholders2_5E:
	.zero		1
	.type		_ZN34_INTERNAL_87aa896e_4_k_cu_cc2048d94cuda3std3__45__cpo6rbeginE,@object
	.size		_ZN34_INTERNAL_87aa896e_4_k_cu_cc2048d94cuda3std3__45__cpo6rbeginE,(_ZN34_INTERNAL_87aa896e_4_k_cu_cc2048d94cuda3std6ranges3__45__cpo7advanceE - _ZN34_INTERNAL_87aa896e_4_k_cu_cc2048d94cuda3std3__45__cpo6rbeginE)
_ZN34_INTERNAL_87aa896e_4_k_cu_cc2048d94cuda3std3__45__cpo6rbeginE:
	.zero		1
	.type		_ZN34_INTERNAL_87aa896e_4_k_cu_cc2048d94cuda3std6ranges3__45__cpo7advanceE,@object
	.size		_ZN34_INTERNAL_87aa896e_4_k_cu_cc2048d94cuda3std6ranges3__45__cpo7advanceE,(_ZN34_INTERNAL_87aa896e_4_k_cu_cc2048d94cuda3std3__47nulloptE - _ZN34_INTERNAL_87aa896e_4_k_cu_cc2048d94cuda3std6ranges3__45__cpo7advanceE)
_ZN34_INTERNAL_87aa896e_4_k_cu_cc2048d94cuda3std6ranges3__45__cpo7advanceE:
	.zero		1
	.type		_ZN34_INTERNAL_87aa896e_4_k_cu_cc2048d94cuda3std3__47nulloptE,@object
	.size		_ZN34_INTERNAL_87aa896e_4_k_cu_cc2048d94cuda3std3__47nulloptE,(_ZN34_INTERNAL_87aa896e_4_k_cu_cc2048d94cuda3std6ranges3__45__cpo8distanceE - _ZN34_INTERNAL_87aa896e_4_k_cu_cc2048d94cuda3std3__47nulloptE)
_ZN34_INTERNAL_87aa896e_4_k_cu_cc2048d94cuda3std3__47nulloptE:
	.zero		1
	.type		_ZN34_INTERNAL_87aa896e_4_k_cu_cc2048d94cuda3std6ranges3__45__cpo8distanceE,@object
	.size		_ZN34_INTERNAL_87aa896e_4_k_cu_cc2048d94cuda3std6ranges3__45__cpo8distanceE,(_ZN34_INTERNAL_87aa896e_4_k_cu_cc2048d96thrust24THRUST_300001_SM_1000_NS12placeholders3_10E - _ZN34_INTERNAL_87aa896e_4_k_cu_cc2048d94cuda3std6ranges3__45__cpo8distanceE)
_ZN34_INTERNAL_87aa896e_4_k_cu_cc2048d94cuda3std6ranges3__45__cpo8distanceE:
	.zero		1
	.type		_ZN34_INTERNAL_87aa896e_4_k_cu_cc2048d96thrust24THRUST_300001_SM_1000_NS12placeholders3_10E,@object
	.size		_ZN34_INTERNAL_87aa896e_4_k_cu_cc2048d96thrust24THRUST_300001_SM_1000_NS12placeholders3_10E,(_ZN34_INTERNAL_87aa896e_4_k_cu_cc2048d94cuda3std3__419piecewise_constructE - _ZN34_INTERNAL_87aa896e_4_k_cu_cc2048d96thrust24THRUST_300001_SM_1000_NS12placeholders3_10E)
_ZN34_INTERNAL_87aa896e_4_k_cu_cc2048d96thrust24THRUST_300001_SM_1000_NS12placeholders3_10E:
	.zero		1
	.type		_ZN34_INTERNAL_87aa896e_4_k_cu_cc2048d94cuda3std3__419piecewise_constructE,@object
	.size		_ZN34_INTERNAL_87aa896e_4_k_cu_cc2048d94cuda3std3__419piecewise_constructE,(_ZN34_INTERNAL_87aa896e_4_k_cu_cc2048d94cuda3std6ranges3__45__cpo5cdataE - _ZN34_INTERNAL_87aa896e_4_k_cu_cc2048d94cuda3std3__419piecewise_constructE)
_ZN34_INTERNAL_87aa896e_4_k_cu_cc2048d94cuda3std3__419piecewise_constructE:
	.zero		1
	.type		_ZN34_INTERNAL_87aa896e_4_k_cu_cc2048d94cuda3std6ranges3__45__cpo5cdataE,@object
	.size		_ZN34_INTERNAL_87aa896e_4_k_cu_cc2048d94cuda3std6ranges3__45__cpo5cdataE,(_ZN34_INTERNAL_87aa896e_4_k_cu_cc2048d96thrust24THRUST_300001_SM_1000_NS12placeholders2_2E - _ZN34_INTERNAL_87aa896e_4_k_cu_cc2048d94cuda3std6ranges3__45__cpo5cdataE)
_ZN34_INTERNAL_87aa896e_4_k_cu_cc2048d94cuda3std6ranges3__45__cpo5cdataE:
	.zero		1
	.type		_ZN34_INTERNAL_87aa896e_4_k_cu_cc2048d96thrust24THRUST_300001_SM_1000_NS12placeholders2_2E,@object
	.size		_ZN34_INTERNAL_87aa896e_4_k_cu_cc2048d96thrust24THRUST_300001_SM_1000_NS12placeholders2_2E,(_ZN34_INTERNAL_87aa896e_4_k_cu_cc2048d94cuda3std3__45__cpo3endE - _ZN34_INTERNAL_87aa896e_4_k_cu_cc2048d96thrust24THRUST_300001_SM_1000_NS12placeholders2_2E)
_ZN34_INTERNAL_87aa896e_4_k_cu_cc2048d96thrust24THRUST_300001_SM_1000_NS12placeholders2_2E:
	.zero		1
	.type		_ZN34_INTERNAL_87aa896e_4_k_cu_cc2048d94cuda3std3__45__cpo3endE,@object
	.size		_ZN34_INTERNAL_87aa896e_4_k_cu_cc2048d94cuda3std3__45__cpo3endE,(_ZN34_INTERNAL_87aa896e_4_k_cu_cc2048d94cuda3std6ranges3__45__cpo3endE - _ZN34_INTERNAL_87aa896e_4_k_cu_cc2048d94cuda3std3__45__cpo3endE)
_ZN34_INTERNAL_87aa896e_4_k_cu_cc2048d94cuda3std3__45__cpo3endE:
	.zero		1
	.type		_ZN34_INTERNAL_87aa896e_4_k_cu_cc2048d94cuda3std6ranges3__45__cpo3endE,@object
	.size		_ZN34_INTERNAL_87aa896e_4_k_cu_cc2048d94cuda3std6ranges3__45__cpo3endE,(_ZN34_INTERNAL_87aa896e_4_k_cu_cc2048d96thrust24THRUST_300001_SM_1000_NS12placeholders2_6E - _ZN34_INTERNAL_87aa896e_4_k_cu_cc2048d94cuda3std6ranges3__45__cpo3endE)
_ZN34_INTERNAL_87aa896e_4_k_cu_cc2048d94cuda3std6ranges3__45__cpo3endE:
	.zero		1
	.type		_ZN34_INTERNAL_87aa896e_4_k_cu_cc2048d96thrust24THRUST_300001_SM_1000_NS12placeholders2_6E,@object
	.size		_ZN34_INTERNAL_87aa896e_4_k_cu_cc2048d96thrust24THRUST_300001_SM_1000_NS12placeholders2_6E,(_ZN34_INTERNAL_87aa896e_4_k_cu_cc2048d94cuda3std3__45__cpo4rendE - _ZN34_INTERNAL_87aa896e_4_k_cu_cc2048d96thrust24THRUST_300001_SM_1000_NS12placeholders2_6E)
_ZN34_INTERNAL_87aa896e_4_k_cu_cc2048d96thrust24THRUST_300001_SM_1000_NS12placeholders2_6E:
	.zero		1
	.type		_ZN34_INTERNAL_87aa896e_4_k_cu_cc2048d94cuda3std3__45__cpo4rendE,@object
	.size		_ZN34_INTERNAL_87aa896e_4_k_cu_cc2048d94cuda3std3__45__cpo4rendE,(_ZN34_INTERNAL_87aa896e_4_k_cu_cc2048d94cuda3std6ranges3__45__cpo9iter_swapE - _ZN34_INTERNAL_87aa896e_4_k_cu_cc2048d94cuda3std3__45__cpo4rendE)
_ZN34_INTERNAL_87aa896e_4_k_cu_cc2048d94cuda3std3__45__cpo4rendE:
	.zero		1
	.type		_ZN34_INTERNAL_87aa896e_4_k_cu_cc2048d94cuda3std6ranges3__45__cpo9iter_swapE,@object
	.size		_ZN34_INTERNAL_87aa896e_4_k_cu_cc2048d94cuda3std6ranges3__45__cpo9iter_swapE,(_ZN34_INTERNAL_87aa896e_4_k_cu_cc2048d94cuda3std3__48unexpectE - _ZN34_INTERNAL_87aa896e_4_k_cu_cc2048d94cuda3std6ranges3__45__cpo9iter_swapE)
_ZN34_INTERNAL_87aa896e_4_k_cu_cc2048d94cuda3std6ranges3__45__cpo9iter_swapE:
	.zero		1
	.type		_ZN34_INTERNAL_87aa896e_4_k_cu_cc2048d94cuda3std3__48unexpectE,@object
	.size		_ZN34_INTERNAL_87aa896e_4_k_cu_cc2048d94cuda3std3__48unexpectE,(_ZN34_INTERNAL_87aa896e_4_k_cu_cc2048d96thrust24THRUST_300001_SM_1000_NS8cuda_cub3parE - _ZN34_INTERNAL_87aa896e_4_k_cu_cc2048d94cuda3std3__48unexpectE)
_ZN34_INTERNAL_87aa896e_4_k_cu_cc2048d94cuda3std3__48unexpectE:
	.zero		1
	.type		_ZN34_INTERNAL_87aa896e_4_k_cu_cc2048d96thrust24THRUST_300001_SM_1000_NS8cuda_cub3parE,@object
	.size		_ZN34_INTERNAL_87aa896e_4_k_cu_cc2048d96thrust24THRUST_300001_SM_1000_NS8cuda_cub3parE,(_ZN34_INTERNAL_87aa896e_4_k_cu_cc2048d96thrust24THRUST_300001_SM_1000_NS12placeholders2_4E - _ZN34_INTERNAL_87aa896e_4_k_cu_cc2048d96thrust24THRUST_300001_SM_1000_NS8cuda_cub3parE)
_ZN34_INTERNAL_87aa896e_4_k_cu_cc2048d96thrust24THRUST_300001_SM_1000_NS8cuda_cub3parE:
	.zero		1
	.type		_ZN34_INTERNAL_87aa896e_4_k_cu_cc2048d96thrust24THRUST_300001_SM_1000_NS12placeholders2_4E,@object
	.size		_ZN34_INTERNAL_87aa896e_4_k_cu_cc2048d96thrust24THRUST_300001_SM_1000_NS12placeholders2_4E,(_ZN34_INTERNAL_87aa896e_4_k_cu_cc2048d94cuda3std3__45__cpo4cendE - _ZN34_INTERNAL_87aa896e_4_k_cu_cc2048d96thrust24THRUST_300001_SM_1000_NS12placeholders2_4E)
_ZN34_INTERNAL_87aa896e_4_k_cu_cc2048d96thrust24THRUST_300001_SM_1000_NS12placeholders2_4E:
	.zero		1
	.type		_ZN34_INTERNAL_87aa896e_4_k_cu_cc2048d94cuda3std3__45__cpo4cendE,@object
	.size		_ZN34_INTERNAL_87aa896e_4_k_cu_cc2048d94cuda3std3__45__cpo4cendE,(_ZN34_INTERNAL_87aa896e_4_k_cu_cc2048d94cuda3std6ranges3__45__cpo4cendE - _ZN34_INTERNAL_87aa896e_4_k_cu_cc2048d94cuda3std3__45__cpo4cendE)
_ZN34_INTERNAL_87aa896e_4_k_cu_cc2048d94cuda3std3__45__cpo4cendE:
	.zero		1
	.type		_ZN34_INTERNAL_87aa896e_4_k_cu_cc2048d94cuda3std6ranges3__45__cpo4cendE,@object
	.size		_ZN34_INTERNAL_87aa896e_4_k_cu_cc2048d94cuda3std6ranges3__45__cpo4cendE,(_ZN34_INTERNAL_87aa896e_4_k_cu_cc2048d94cuda3std3__420unreachable_sentinelE - _ZN34_INTERNAL_87aa896e_4_k_cu_cc2048d94cuda3std6ranges3__45__cpo4cendE)
_ZN34_INTERNAL_87aa896e_4_k_cu_cc2048d94cuda3std6ranges3__45__cpo4cendE:
	.zero		1
	.type		_ZN34_INTERNAL_87aa896e_4_k_cu_cc2048d94cuda3std3__420unreachable_sentinelE,@object
	.size		_ZN34_INTERNAL_87aa896e_4_k_cu_cc2048d94cuda3std3__420unreachable_sentinelE,(_ZN34_INTERNAL_87aa896e_4_k_cu_cc2048d94cuda3std6ranges3__45__cpo5ssizeE - _ZN34_INTERNAL_87aa896e_4_k_cu_cc2048d94cuda3std3__420unreachable_sentinelE)
_ZN34_INTERNAL_87aa896e_4_k_cu_cc2048d94cuda3std3__420unreachable_sentinelE:
	.zero		1
	.type		_ZN34_INTERNAL_87aa896e_4_k_cu_cc2048d94cuda3std6ranges3__45__cpo5ssizeE,@object
	.size		_ZN34_INTERNAL_87aa896e_4_k_cu_cc2048d94cuda3std6ranges3__45__cpo5ssizeE,(_ZN34_INTERNAL_87aa896e_4_k_cu_cc2048d96thrust24THRUST_300001_SM_1000_NS12placeholders2_8E - _ZN34_INTERNAL_87aa896e_4_k_cu_cc2048d94cuda3std6ranges3__45__cpo5ssizeE)
_ZN34_INTERNAL_87aa896e_4_k_cu_cc2048d94cuda3std6ranges3__45__cpo5ssizeE:
	.zero		1
	.type		_ZN34_INTERNAL_87aa896e_4_k_cu_cc2048d96thrust24THRUST_300001_SM_1000_NS12placeholders2_8E,@object
	.size		_ZN34_INTERNAL_87aa896e_4_k_cu_cc2048d96thrust24THRUST_300001_SM_1000_NS12placeholders2_8E,(_ZN34_INTERNAL_87aa896e_4_k_cu_cc2048d94cuda3std3__45__cpo5crendE - _ZN34_INTERNAL_87aa896e_4_k_cu_cc2048d96thrust24THRUST_300001_SM_1000_NS12placeholders2_8E)
_ZN34_INTERNAL_87aa896e_4_k_cu_cc2048d96thrust24THRUST_300001_SM_1000_NS12placeholders2_8E:
	.zero		1
	.type		_ZN34_INTERNAL_87aa896e_4_k_cu_cc2048d94cuda3std3__45__cpo5crendE,@object
	.size		_ZN34_INTERNAL_87aa896e_4_k_cu_cc2048d94cuda3std3__45__cpo5crendE,(_ZN34_INTERNAL_87aa896e_4_k_cu_cc2048d94cuda3std6ranges3__45__cpo4prevE - _ZN34_INTERNAL_87aa896e_4_k_cu_cc2048d94cuda3std3__45__cpo5crendE)
_ZN34_INTERNAL_87aa896e_4_k_cu_cc2048d94cuda3std3__45__cpo5crendE:
	.zero		1
	.type		_ZN34_INTERNAL_87aa896e_4_k_cu_cc2048d94cuda3std6ranges3__45__cpo4prevE,@object
	.size		_ZN34_INTERNAL_87aa896e_4_k_cu_cc2048d94cuda3std6ranges3__45__cpo4prevE,(_ZN34_INTERNAL_87aa896e_4_k_cu_cc2048d94cuda3std6ranges3__45__cpo9iter_moveE - _ZN34_INTERNAL_87aa896e_4_k_cu_cc2048d94cuda3std6ranges3__45__cpo4prevE)
_ZN34_INTERNAL_87aa896e_4_k_cu_cc2048d94cuda3std6ranges3__45__cpo4prevE:
	.zero		1
	.type		_ZN34_INTERNAL_87aa896e_4_k_cu_cc2048d94cuda3std6ranges3__45__cpo9iter_moveE,@object
	.size		_ZN34_INTERNAL_87aa896e_4_k_cu_cc2048d94cuda3std6ranges3__45__cpo9iter_moveE,(_ZN34_INTERNAL_87aa896e_4_k_cu_cc2048d96thrust24THRUST_300001_SM_1000_NS6system6detail10sequential3seqE - _ZN34_INTERNAL_87aa896e_4_k_cu_cc2048d94cuda3std6ranges3__45__cpo9iter_moveE)
_ZN34_INTERNAL_87aa896e_4_k_cu_cc2048d94cuda3std6ranges3__45__cpo9iter_moveE:
	.zero		1
	.type		_ZN34_INTERNAL_87aa896e_4_k_cu_cc2048d96thrust24THRUST_300001_SM_1000_NS6system6detail10sequential3seqE,@object
	.size		_ZN34_INTERNAL_87aa896e_4_k_cu_cc2048d96thrust24THRUST_300001_SM_1000_NS6system6detail10sequential3seqE,(.L_31 - _ZN34_INTERNAL_87aa896e_4_k_cu_cc2048d96thrust24THRUST_300001_SM_1000_NS6system6detail10sequential3seqE)
_ZN34_INTERNAL_87aa896e_4_k_cu_cc2048d96thrust24THRUST_300001_SM_1000_NS6system6detail10sequential3seqE:
	.zero		1
.L_31:


//--------------------- .nv.shared._Z4scanPj      --------------------------
	.section	.nv.shared._Z4scanPj,"aw",@nobits
	.sectionflags	@""
	.align	4
.nv.shared._Z4scanPj:
	.zero		2080


//--------------------- .nv.shared._Z9histogramPjPKhj --------------------------
	.section	.nv.shared._Z9histogramPjPKhj,"aw",@nobits
	.sectionflags	@""
	.align	4
.nv.shared._Z9histogramPjPKhj:
	.zero		2048


//--------------------- .nv.constant0._ZN3cub18CUB_300001_SM_10006detail11EmptyKernelIvEEvv --------------------------
	.section	.nv.constant0._ZN3cub18CUB_300001_SM_10006detail11EmptyKernelIvEEvv,"a",@progbits
	.sectionflags	@""
	.align	4
.nv.constant0._ZN3cub18CUB_300001_SM_10006detail11EmptyKernelIvEEvv:
	.zero		896


//--------------------- .nv.constant0._Z13device_memsetIjEvPT_jS0_ --------------------------
	.section	.nv.constant0._Z13device_memsetIjEvPT_jS0_,"a",@progbits
	.sectionflags	@""
	.align	4
.nv.constant0._Z13device_memsetIjEvPT_jS0_:
	.zero		912


//--------------------- .nv.constant0._Z13device_memsetIhEvPT_jS0_ --------------------------
	.section	.nv.constant0._Z13device_memsetIhEvPT_jS0_,"a",@progbits
	.sectionflags	@""
	.align	4
.nv.constant0._Z13device_memsetIhEvPT_jS0_:
	.zero		909


//--------------------- .nv.constant0._Z19counting_sort_placePhPKhjPj --------------------------
	.section	.nv.constant0._Z19counting_sort_placePhPKhjPj,"a",@progbits
	.sectionflags	@""
	.align	4
.nv.constant0._Z19counting_sort_placePhPKhjPj:
	.zero		928


//--------------------- .nv.constant0._Z4scanPj   --------------------------
	.section	.nv.constant0._Z4scanPj,"a",@progbits
	.sectionflags	@""
	.align	4
.nv.constant0._Z4scanPj:
	.zero		904


//--------------------- .nv.constant0._Z9histogramPjPKhj --------------------------
	.section	.nv.constant0._Z9histogramPjPKhj,"a",@progbits
	.sectionflags	@""
	.align	4
.nv.constant0._Z9histogramPjPKhj:
	.zero		916


//--------------------- SYMBOLS --------------------------

	.type		.nv.reservedSmem.offset0,@object
	.size		.nv.reservedSmem.offset0,0x4
	.type		.nv.reservedSmem.cap,@object
	.size		.nv.reservedSmem.cap,0x4
